//
// Generated by NVIDIA NVVM Compiler
//
// Compiler Build ID: CL-36424714
// Cuda compilation tools, release 13.0, V13.0.88
// Based on NVVM 20.0.0
//

.version 9.0
.target sm_100
.address_size 64

	// .globl	_Z18filterBoundPLUS_EQPiS_S_S_Ph
.extern .func  (.param .b32 func_retval0) vprintf
(
	.param .b64 vprintf_param_0,
	.param .b64 vprintf_param_1
)
;
.global .align 1 .b8 $str[17] = {76, 111, 119, 101, 114, 98, 111, 117, 110, 100, 32, 58, 32, 37, 100, 10};
.global .align 1 .b8 $str$1[12] = {86, 97, 108, 117, 101, 32, 58, 32, 37, 100, 10};
.global .align 1 .b8 $str$2[17] = {85, 112, 112, 101, 114, 98, 111, 117, 110, 100, 32, 58, 32, 37, 100, 10};

.visible .entry _Z18filterBoundPLUS_EQPiS_S_S_Ph(
	.param .u64 .ptr .align 1 _Z18filterBoundPLUS_EQPiS_S_S_Ph_param_0,
	.param .u64 .ptr .align 1 _Z18filterBoundPLUS_EQPiS_S_S_Ph_param_1,
	.param .u64 .ptr .align 1 _Z18filterBoundPLUS_EQPiS_S_S_Ph_param_2,
	.param .u64 .ptr .align 1 _Z18filterBoundPLUS_EQPiS_S_S_Ph_param_3,
	.param .u64 .ptr .align 1 _Z18filterBoundPLUS_EQPiS_S_S_Ph_param_4
)
{
	.reg .pred 	%p<6>;
	.reg .b16 	%rs<2>;
	.reg .b32 	%r<9>;
	.reg .b64 	%rd<13>;

	ld.param.u64 	%rd3, [_Z18filterBoundPLUS_EQPiS_S_S_Ph_param_0];
	ld.param.u64 	%rd4, [_Z18filterBoundPLUS_EQPiS_S_S_Ph_param_1];
	ld.param.u64 	%rd1, [_Z18filterBoundPLUS_EQPiS_S_S_Ph_param_2];
	ld.param.u64 	%rd5, [_Z18filterBoundPLUS_EQPiS_S_S_Ph_param_3];
	ld.param.u64 	%rd2, [_Z18filterBoundPLUS_EQPiS_S_S_Ph_param_4];
	cvta.to.global.u64 	%rd6, %rd3;
	cvta.to.global.u64 	%rd7, %rd4;
	cvta.to.global.u64 	%rd8, %rd5;
	ld.global.u32 	%r4, [%rd8];
	mov.u32 	%r1, %tid.x;
	add.s32 	%r2, %r4, %r1;
	ld.global.u32 	%r5, [%rd7];
	add.s32 	%r6, %r2, %r5;
	ld.global.u32 	%r3, [%rd6];
	setp.eq.s32 	%p4, %r6, %r3;
	mov.pred 	%p5, -1;
	@%p4 bra 	$L__BB0_2;
	cvta.to.global.u64 	%rd9, %rd1;
	ld.global.u32 	%r7, [%rd9];
	add.s32 	%r8, %r7, %r2;
	setp.eq.s32 	%p5, %r8, %r3;
$L__BB0_2:
	cvta.to.global.u64 	%rd10, %rd2;
	selp.u16 	%rs1, 1, 0, %p5;
	cvt.u64.u32 	%rd11, %r1;
	add.s64 	%rd12, %rd10, %rd11;
	st.global.u8 	[%rd12], %rs1;
	ret;

}
	// .globl	_Z19filterBoundPLUS_NEQPiS_S_S_Ph
.visible .entry _Z19filterBoundPLUS_NEQPiS_S_S_Ph(
	.param .u64 .ptr .align 1 _Z19filterBoundPLUS_NEQPiS_S_S_Ph_param_0,
	.param .u64 .ptr .align 1 _Z19filterBoundPLUS_NEQPiS_S_S_Ph_param_1,
	.param .u64 .ptr .align 1 _Z19filterBoundPLUS_NEQPiS_S_S_Ph_param_2,
	.param .u64 .ptr .align 1 _Z19filterBoundPLUS_NEQPiS_S_S_Ph_param_3,
	.param .u64 .ptr .align 1 _Z19filterBoundPLUS_NEQPiS_S_S_Ph_param_4
)
{
	.reg .pred 	%p<6>;
	.reg .b16 	%rs<2>;
	.reg .b32 	%r<8>;
	.reg .b64 	%rd<13>;

	ld.param.u64 	%rd3, [_Z19filterBoundPLUS_NEQPiS_S_S_Ph_param_0];
	ld.param.u64 	%rd4, [_Z19filterBoundPLUS_NEQPiS_S_S_Ph_param_1];
	ld.param.u64 	%rd1, [_Z19filterBoundPLUS_NEQPiS_S_S_Ph_param_2];
	ld.param.u64 	%rd5, [_Z19filterBoundPLUS_NEQPiS_S_S_Ph_param_3];
	ld.param.u64 	%rd2, [_Z19filterBoundPLUS_NEQPiS_S_S_Ph_param_4];
	cvta.to.global.u64 	%rd6, %rd3;
	cvta.to.global.u64 	%rd7, %rd4;
	cvta.to.global.u64 	%rd8, %rd5;
	ld.global.u32 	%r3, [%rd8];
	mov.u32 	%r1, %tid.x;
	add.s32 	%r4, %r3, %r1;
	ld.global.u32 	%r2, [%rd7];
	add.s32 	%r5, %r4, %r2;
	ld.global.u32 	%r6, [%rd6];
	setp.ne.s32 	%p4, %r5, %r6;
	mov.pred 	%p5, -1;
	@%p4 bra 	$L__BB1_2;
	cvta.to.global.u64 	%rd9, %rd1;
	ld.global.u32 	%r7, [%rd9];
	setp.ne.s32 	%p5, %r7, %r2;
$L__BB1_2:
	cvta.to.global.u64 	%rd10, %rd2;
	selp.u16 	%rs1, 1, 0, %p5;
	cvt.u64.u32 	%rd11, %r1;
	add.s64 	%rd12, %rd10, %rd11;
	st.global.u8 	[%rd12], %rs1;
	ret;

}
	// .globl	_Z19filterBoundPLUS_GEQPiS_S_S_Ph
.visible .entry _Z19filterBoundPLUS_GEQPiS_S_S_Ph(
	.param .u64 .ptr .align 1 _Z19filterBoundPLUS_GEQPiS_S_S_Ph_param_0,
	.param .u64 .ptr .align 1 _Z19filterBoundPLUS_GEQPiS_S_S_Ph_param_1,
	.param .u64 .ptr .align 1 _Z19filterBoundPLUS_GEQPiS_S_S_Ph_param_2,
	.param .u64 .ptr .align 1 _Z19filterBoundPLUS_GEQPiS_S_S_Ph_param_3,
	.param .u64 .ptr .align 1 _Z19filterBoundPLUS_GEQPiS_S_S_Ph_param_4
)
{
	.reg .pred 	%p<6>;
	.reg .b16 	%rs<2>;
	.reg .b32 	%r<9>;
	.reg .b64 	%rd<13>;

	ld.param.u64 	%rd3, [_Z19filterBoundPLUS_GEQPiS_S_S_Ph_param_0];
	ld.param.u64 	%rd4, [_Z19filterBoundPLUS_GEQPiS_S_S_Ph_param_1];
	ld.param.u64 	%rd1, [_Z19filterBoundPLUS_GEQPiS_S_S_Ph_param_2];
	ld.param.u64 	%rd5, [_Z19filterBoundPLUS_GEQPiS_S_S_Ph_param_3];
	ld.param.u64 	%rd2, [_Z19filterBoundPLUS_GEQPiS_S_S_Ph_param_4];
	cvta.to.global.u64 	%rd6, %rd3;
	cvta.to.global.u64 	%rd7, %rd4;
	cvta.to.global.u64 	%rd8, %rd5;
	ld.global.u32 	%r4, [%rd8];
	mov.u32 	%r1, %tid.x;
	add.s32 	%r2, %r4, %r1;
	ld.global.u32 	%r5, [%rd7];
	add.s32 	%r6, %r2, %r5;
	ld.global.u32 	%r3, [%rd6];
	setp.ge.s32 	%p4, %r6, %r3;
	mov.pred 	%p5, -1;
	@%p4 bra 	$L__BB2_2;
	cvta.to.global.u64 	%rd9, %rd1;
	ld.global.u32 	%r7, [%rd9];
	add.s32 	%r8, %r7, %r2;
	setp.ge.s32 	%p5, %r8, %r3;
$L__BB2_2:
	cvta.to.global.u64 	%rd10, %rd2;
	selp.u16 	%rs1, 1, 0, %p5;
	cvt.u64.u32 	%rd11, %r1;
	add.s64 	%rd12, %rd10, %rd11;
	st.global.u8 	[%rd12], %rs1;
	ret;

}
	// .globl	_Z18filterBoundPLUS_GTPiS_S_S_Ph
.visible .entry _Z18filterBoundPLUS_GTPiS_S_S_Ph(
	.param .u64 .ptr .align 1 _Z18filterBoundPLUS_GTPiS_S_S_Ph_param_0,
	.param .u64 .ptr .align 1 _Z18filterBoundPLUS_GTPiS_S_S_Ph_param_1,
	.param .u64 .ptr .align 1 _Z18filterBoundPLUS_GTPiS_S_S_Ph_param_2,
	.param .u64 .ptr .align 1 _Z18filterBoundPLUS_GTPiS_S_S_Ph_param_3,
	.param .u64 .ptr .align 1 _Z18filterBoundPLUS_GTPiS_S_S_Ph_param_4
)
{
	.reg .pred 	%p<6>;
	.reg .b16 	%rs<2>;
	.reg .b32 	%r<9>;
	.reg .b64 	%rd<13>;

	ld.param.u64 	%rd3, [_Z18filterBoundPLUS_GTPiS_S_S_Ph_param_0];
	ld.param.u64 	%rd4, [_Z18filterBoundPLUS_GTPiS_S_S_Ph_param_1];
	ld.param.u64 	%rd1, [_Z18filterBoundPLUS_GTPiS_S_S_Ph_param_2];
	ld.param.u64 	%rd5, [_Z18filterBoundPLUS_GTPiS_S_S_Ph_param_3];
	ld.param.u64 	%rd2, [_Z18filterBoundPLUS_GTPiS_S_S_Ph_param_4];
	cvta.to.global.u64 	%rd6, %rd3;
	cvta.to.global.u64 	%rd7, %rd4;
	cvta.to.global.u64 	%rd8, %rd5;
	ld.global.u32 	%r4, [%rd8];
	mov.u32 	%r1, %tid.x;
	add.s32 	%r2, %r4, %r1;
	ld.global.u32 	%r5, [%rd7];
	add.s32 	%r6, %r2, %r5;
	ld.global.u32 	%r3, [%rd6];
	setp.gt.s32 	%p4, %r6, %r3;
	mov.pred 	%p5, -1;
	@%p4 bra 	$L__BB3_2;
	cvta.to.global.u64 	%rd9, %rd1;
	ld.global.u32 	%r7, [%rd9];
	add.s32 	%r8, %r7, %r2;
	setp.gt.s32 	%p5, %r8, %r3;
$L__BB3_2:
	cvta.to.global.u64 	%rd10, %rd2;
	selp.u16 	%rs1, 1, 0, %p5;
	cvt.u64.u32 	%rd11, %r1;
	add.s64 	%rd12, %rd10, %rd11;
	st.global.u8 	[%rd12], %rs1;
	ret;

}
	// .globl	_Z19filterBoundPLUS_LEQPiS_S_S_Ph
.visible .entry _Z19filterBoundPLUS_LEQPiS_S_S_Ph(
	.param .u64 .ptr .align 1 _Z19filterBoundPLUS_LEQPiS_S_S_Ph_param_0,
	.param .u64 .ptr .align 1 _Z19filterBoundPLUS_LEQPiS_S_S_Ph_param_1,
	.param .u64 .ptr .align 1 _Z19filterBoundPLUS_LEQPiS_S_S_Ph_param_2,
	.param .u64 .ptr .align 1 _Z19filterBoundPLUS_LEQPiS_S_S_Ph_param_3,
	.param .u64 .ptr .align 1 _Z19filterBoundPLUS_LEQPiS_S_S_Ph_param_4
)
{
	.reg .pred 	%p<6>;
	.reg .b16 	%rs<2>;
	.reg .b32 	%r<9>;
	.reg .b64 	%rd<13>;

	ld.param.u64 	%rd3, [_Z19filterBoundPLUS_LEQPiS_S_S_Ph_param_0];
	ld.param.u64 	%rd4, [_Z19filterBoundPLUS_LEQPiS_S_S_Ph_param_1];
	ld.param.u64 	%rd1, [_Z19filterBoundPLUS_LEQPiS_S_S_Ph_param_2];
	ld.param.u64 	%rd5, [_Z19filterBoundPLUS_LEQPiS_S_S_Ph_param_3];
	ld.param.u64 	%rd2, [_Z19filterBoundPLUS_LEQPiS_S_S_Ph_param_4];
	cvta.to.global.u64 	%rd6, %rd3;
	cvta.to.global.u64 	%rd7, %rd4;
	cvta.to.global.u64 	%rd8, %rd5;
	ld.global.u32 	%r4, [%rd8];
	mov.u32 	%r1, %tid.x;
	add.s32 	%r2, %r4, %r1;
	ld.global.u32 	%r5, [%rd7];
	add.s32 	%r6, %r2, %r5;
	ld.global.u32 	%r3, [%rd6];
	setp.le.s32 	%p4, %r6, %r3;
	mov.pred 	%p5, -1;
	@%p4 bra 	$L__BB4_2;
	cvta.to.global.u64 	%rd9, %rd1;
	ld.global.u32 	%r7, [%rd9];
	add.s32 	%r8, %r7, %r2;
	setp.le.s32 	%p5, %r8, %r3;
$L__BB4_2:
	cvta.to.global.u64 	%rd10, %rd2;
	selp.u16 	%rs1, 1, 0, %p5;
	cvt.u64.u32 	%rd11, %r1;
	add.s64 	%rd12, %rd10, %rd11;
	st.global.u8 	[%rd12], %rs1;
	ret;

}
	// .globl	_Z18filterBoundPLUS_LTPiS_S_S_Ph
.visible .entry _Z18filterBoundPLUS_LTPiS_S_S_Ph(
	.param .u64 .ptr .align 1 _Z18filterBoundPLUS_LTPiS_S_S_Ph_param_0,
	.param .u64 .ptr .align 1 _Z18filterBoundPLUS_LTPiS_S_S_Ph_param_1,
	.param .u64 .ptr .align 1 _Z18filterBoundPLUS_LTPiS_S_S_Ph_param_2,
	.param .u64 .ptr .align 1 _Z18filterBoundPLUS_LTPiS_S_S_Ph_param_3,
	.param .u64 .ptr .align 1 _Z18filterBoundPLUS_LTPiS_S_S_Ph_param_4
)
{
	.reg .pred 	%p<6>;
	.reg .b16 	%rs<2>;
	.reg .b32 	%r<9>;
	.reg .b64 	%rd<13>;

	ld.param.u64 	%rd3, [_Z18filterBoundPLUS_LTPiS_S_S_Ph_param_0];
	ld.param.u64 	%rd4, [_Z18filterBoundPLUS_LTPiS_S_S_Ph_param_1];
	ld.param.u64 	%rd1, [_Z18filterBoundPLUS_LTPiS_S_S_Ph_param_2];
	ld.param.u64 	%rd5, [_Z18filterBoundPLUS_LTPiS_S_S_Ph_param_3];
	ld.param.u64 	%rd2, [_Z18filterBoundPLUS_LTPiS_S_S_Ph_param_4];
	cvta.to.global.u64 	%rd6, %rd3;
	cvta.to.global.u64 	%rd7, %rd4;
	cvta.to.global.u64 	%rd8, %rd5;
	ld.global.u32 	%r4, [%rd8];
	mov.u32 	%r1, %tid.x;
	add.s32 	%r2, %r4, %r1;
	ld.global.u32 	%r5, [%rd7];
	add.s32 	%r6, %r2, %r5;
	ld.global.u32 	%r3, [%rd6];
	setp.lt.s32 	%p4, %r6, %r3;
	mov.pred 	%p5, -1;
	@%p4 bra 	$L__BB5_2;
	cvta.to.global.u64 	%rd9, %rd1;
	ld.global.u32 	%r7, [%rd9];
	add.s32 	%r8, %r7, %r2;
	setp.lt.s32 	%p5, %r8, %r3;
$L__BB5_2:
	cvta.to.global.u64 	%rd10, %rd2;
	selp.u16 	%rs1, 1, 0, %p5;
	cvt.u64.u32 	%rd11, %r1;
	add.s64 	%rd12, %rd10, %rd11;
	st.global.u8 	[%rd12], %rs1;
	ret;

}
	// .globl	_Z19filterBoundMINUS_EQPiS_S_S_Ph
.visible .entry _Z19filterBoundMINUS_EQPiS_S_S_Ph(
	.param .u64 .ptr .align 1 _Z19filterBoundMINUS_EQPiS_S_S_Ph_param_0,
	.param .u64 .ptr .align 1 _Z19filterBoundMINUS_EQPiS_S_S_Ph_param_1,
	.param .u64 .ptr .align 1 _Z19filterBoundMINUS_EQPiS_S_S_Ph_param_2,
	.param .u64 .ptr .align 1 _Z19filterBoundMINUS_EQPiS_S_S_Ph_param_3,
	.param .u64 .ptr .align 1 _Z19filterBoundMINUS_EQPiS_S_S_Ph_param_4
)
{
	.reg .pred 	%p<6>;
	.reg .b16 	%rs<2>;
	.reg .b32 	%r<9>;
	.reg .b64 	%rd<13>;

	ld.param.u64 	%rd3, [_Z19filterBoundMINUS_EQPiS_S_S_Ph_param_0];
	ld.param.u64 	%rd4, [_Z19filterBoundMINUS_EQPiS_S_S_Ph_param_1];
	ld.param.u64 	%rd1, [_Z19filterBoundMINUS_EQPiS_S_S_Ph_param_2];
	ld.param.u64 	%rd5, [_Z19filterBoundMINUS_EQPiS_S_S_Ph_param_3];
	ld.param.u64 	%rd2, [_Z19filterBoundMINUS_EQPiS_S_S_Ph_param_4];
	cvta.to.global.u64 	%rd6, %rd3;
	cvta.to.global.u64 	%rd7, %rd4;
	cvta.to.global.u64 	%rd8, %rd5;
	ld.global.u32 	%r4, [%rd8];
	mov.u32 	%r1, %tid.x;
	add.s32 	%r2, %r4, %r1;
	ld.global.u32 	%r5, [%rd7];
	sub.s32 	%r6, %r2, %r5;
	ld.global.u32 	%r3, [%rd6];
	setp.eq.s32 	%p4, %r6, %r3;
	mov.pred 	%p5, -1;
	@%p4 bra 	$L__BB6_2;
	cvta.to.global.u64 	%rd9, %rd1;
	ld.global.u32 	%r7, [%rd9];
	sub.s32 	%r8, %r2, %r7;
	setp.eq.s32 	%p5, %r8, %r3;
$L__BB6_2:
	cvta.to.global.u64 	%rd10, %rd2;
	selp.u16 	%rs1, 1, 0, %p5;
	cvt.u64.u32 	%rd11, %r1;
	add.s64 	%rd12, %rd10, %rd11;
	st.global.u8 	[%rd12], %rs1;
	ret;

}
	// .globl	_Z20filterBoundMINUS_NEQPiS_S_S_Ph
.visible .entry _Z20filterBoundMINUS_NEQPiS_S_S_Ph(
	.param .u64 .ptr .align 1 _Z20filterBoundMINUS_NEQPiS_S_S_Ph_param_0,
	.param .u64 .ptr .align 1 _Z20filterBoundMINUS_NEQPiS_S_S_Ph_param_1,
	.param .u64 .ptr .align 1 _Z20filterBoundMINUS_NEQPiS_S_S_Ph_param_2,
	.param .u64 .ptr .align 1 _Z20filterBoundMINUS_NEQPiS_S_S_Ph_param_3,
	.param .u64 .ptr .align 1 _Z20filterBoundMINUS_NEQPiS_S_S_Ph_param_4
)
{
	.reg .pred 	%p<6>;
	.reg .b16 	%rs<2>;
	.reg .b32 	%r<8>;
	.reg .b64 	%rd<13>;

	ld.param.u64 	%rd3, [_Z20filterBoundMINUS_NEQPiS_S_S_Ph_param_0];
	ld.param.u64 	%rd4, [_Z20filterBoundMINUS_NEQPiS_S_S_Ph_param_1];
	ld.param.u64 	%rd1, [_Z20filterBoundMINUS_NEQPiS_S_S_Ph_param_2];
	ld.param.u64 	%rd5, [_Z20filterBoundMINUS_NEQPiS_S_S_Ph_param_3];
	ld.param.u64 	%rd2, [_Z20filterBoundMINUS_NEQPiS_S_S_Ph_param_4];
	cvta.to.global.u64 	%rd6, %rd3;
	cvta.to.global.u64 	%rd7, %rd4;
	cvta.to.global.u64 	%rd8, %rd5;
	ld.global.u32 	%r3, [%rd8];
	mov.u32 	%r1, %tid.x;
	add.s32 	%r4, %r3, %r1;
	ld.global.u32 	%r2, [%rd7];
	sub.s32 	%r5, %r4, %r2;
	ld.global.u32 	%r6, [%rd6];
	setp.ne.s32 	%p4, %r5, %r6;
	mov.pred 	%p5, -1;
	@%p4 bra 	$L__BB7_2;
	cvta.to.global.u64 	%rd9, %rd1;
	ld.global.u32 	%r7, [%rd9];
	setp.ne.s32 	%p5, %r2, %r7;
$L__BB7_2:
	cvta.to.global.u64 	%rd10, %rd2;
	selp.u16 	%rs1, 1, 0, %p5;
	cvt.u64.u32 	%rd11, %r1;
	add.s64 	%rd12, %rd10, %rd11;
	st.global.u8 	[%rd12], %rs1;
	ret;

}
	// .globl	_Z20filterBoundMINUS_GEQPiS_S_S_Ph
.visible .entry _Z20filterBoundMINUS_GEQPiS_S_S_Ph(
	.param .u64 .ptr .align 1 _Z20filterBoundMINUS_GEQPiS_S_S_Ph_param_0,
	.param .u64 .ptr .align 1 _Z20filterBoundMINUS_GEQPiS_S_S_Ph_param_1,
	.param .u64 .ptr .align 1 _Z20filterBoundMINUS_GEQPiS_S_S_Ph_param_2,
	.param .u64 .ptr .align 1 _Z20filterBoundMINUS_GEQPiS_S_S_Ph_param_3,
	.param .u64 .ptr .align 1 _Z20filterBoundMINUS_GEQPiS_S_S_Ph_param_4
)
{
	.reg .pred 	%p<6>;
	.reg .b16 	%rs<2>;
	.reg .b32 	%r<9>;
	.reg .b64 	%rd<13>;

	ld.param.u64 	%rd3, [_Z20filterBoundMINUS_GEQPiS_S_S_Ph_param_0];
	ld.param.u64 	%rd4, [_Z20filterBoundMINUS_GEQPiS_S_S_Ph_param_1];
	ld.param.u64 	%rd1, [_Z20filterBoundMINUS_GEQPiS_S_S_Ph_param_2];
	ld.param.u64 	%rd5, [_Z20filterBoundMINUS_GEQPiS_S_S_Ph_param_3];
	ld.param.u64 	%rd2, [_Z20filterBoundMINUS_GEQPiS_S_S_Ph_param_4];
	cvta.to.global.u64 	%rd6, %rd3;
	cvta.to.global.u64 	%rd7, %rd4;
	cvta.to.global.u64 	%rd8, %rd5;
	ld.global.u32 	%r4, [%rd8];
	mov.u32 	%r1, %tid.x;
	add.s32 	%r2, %r4, %r1;
	ld.global.u32 	%r5, [%rd7];
	sub.s32 	%r6, %r2, %r5;
	ld.global.u32 	%r3, [%rd6];
	setp.ge.s32 	%p4, %r6, %r3;
	mov.pred 	%p5, -1;
	@%p4 bra 	$L__BB8_2;
	cvta.to.global.u64 	%rd9, %rd1;
	ld.global.u32 	%r7, [%rd9];
	sub.s32 	%r8, %r2, %r7;
	setp.ge.s32 	%p5, %r8, %r3;
$L__BB8_2:
	cvta.to.global.u64 	%rd10, %rd2;
	selp.u16 	%rs1, 1, 0, %p5;
	cvt.u64.u32 	%rd11, %r1;
	add.s64 	%rd12, %rd10, %rd11;
	st.global.u8 	[%rd12], %rs1;
	ret;

}
	// .globl	_Z19filterBoundMINUS_GTPiS_S_S_Ph
.visible .entry _Z19filterBoundMINUS_GTPiS_S_S_Ph(
	.param .u64 .ptr .align 1 _Z19filterBoundMINUS_GTPiS_S_S_Ph_param_0,
	.param .u64 .ptr .align 1 _Z19filterBoundMINUS_GTPiS_S_S_Ph_param_1,
	.param .u64 .ptr .align 1 _Z19filterBoundMINUS_GTPiS_S_S_Ph_param_2,
	.param .u64 .ptr .align 1 _Z19filterBoundMINUS_GTPiS_S_S_Ph_param_3,
	.param .u64 .ptr .align 1 _Z19filterBoundMINUS_GTPiS_S_S_Ph_param_4
)
{
	.reg .pred 	%p<6>;
	.reg .b16 	%rs<2>;
	.reg .b32 	%r<9>;
	.reg .b64 	%rd<13>;

	ld.param.u64 	%rd3, [_Z19filterBoundMINUS_GTPiS_S_S_Ph_param_0];
	ld.param.u64 	%rd4, [_Z19filterBoundMINUS_GTPiS_S_S_Ph_param_1];
	ld.param.u64 	%rd1, [_Z19filterBoundMINUS_GTPiS_S_S_Ph_param_2];
	ld.param.u64 	%rd5, [_Z19filterBoundMINUS_GTPiS_S_S_Ph_param_3];
	ld.param.u64 	%rd2, [_Z19filterBoundMINUS_GTPiS_S_S_Ph_param_4];
	cvta.to.global.u64 	%rd6, %rd3;
	cvta.to.global.u64 	%rd7, %rd4;
	cvta.to.global.u64 	%rd8, %rd5;
	ld.global.u32 	%r4, [%rd8];
	mov.u32 	%r1, %tid.x;
	add.s32 	%r2, %r4, %r1;
	ld.global.u32 	%r5, [%rd7];
	sub.s32 	%r6, %r2, %r5;
	ld.global.u32 	%r3, [%rd6];
	setp.gt.s32 	%p4, %r6, %r3;
	mov.pred 	%p5, -1;
	@%p4 bra 	$L__BB9_2;
	cvta.to.global.u64 	%rd9, %rd1;
	ld.global.u32 	%r7, [%rd9];
	sub.s32 	%r8, %r2, %r7;
	setp.gt.s32 	%p5, %r8, %r3;
$L__BB9_2:
	cvta.to.global.u64 	%rd10, %rd2;
	selp.u16 	%rs1, 1, 0, %p5;
	cvt.u64.u32 	%rd11, %r1;
	add.s64 	%rd12, %rd10, %rd11;
	st.global.u8 	[%rd12], %rs1;
	ret;

}
	// .globl	_Z20filterBoundMINUS_LEQPiS_S_S_Ph
.visible .entry _Z20filterBoundMINUS_LEQPiS_S_S_Ph(
	.param .u64 .ptr .align 1 _Z20filterBoundMINUS_LEQPiS_S_S_Ph_param_0,
	.param .u64 .ptr .align 1 _Z20filterBoundMINUS_LEQPiS_S_S_Ph_param_1,
	.param .u64 .ptr .align 1 _Z20filterBoundMINUS_LEQPiS_S_S_Ph_param_2,
	.param .u64 .ptr .align 1 _Z20filterBoundMINUS_LEQPiS_S_S_Ph_param_3,
	.param .u64 .ptr .align 1 _Z20filterBoundMINUS_LEQPiS_S_S_Ph_param_4
)
{
	.reg .pred 	%p<6>;
	.reg .b16 	%rs<2>;
	.reg .b32 	%r<9>;
	.reg .b64 	%rd<13>;

	ld.param.u64 	%rd3, [_Z20filterBoundMINUS_LEQPiS_S_S_Ph_param_0];
	ld.param.u64 	%rd4, [_Z20filterBoundMINUS_LEQPiS_S_S_Ph_param_1];
	ld.param.u64 	%rd1, [_Z20filterBoundMINUS_LEQPiS_S_S_Ph_param_2];
	ld.param.u64 	%rd5, [_Z20filterBoundMINUS_LEQPiS_S_S_Ph_param_3];
	ld.param.u64 	%rd2, [_Z20filterBoundMINUS_LEQPiS_S_S_Ph_param_4];
	cvta.to.global.u64 	%rd6, %rd3;
	cvta.to.global.u64 	%rd7, %rd4;
	cvta.to.global.u64 	%rd8, %rd5;
	ld.global.u32 	%r4, [%rd8];
	mov.u32 	%r1, %tid.x;
	add.s32 	%r2, %r4, %r1;
	ld.global.u32 	%r5, [%rd7];
	sub.s32 	%r6, %r2, %r5;
	ld.global.u32 	%r3, [%rd6];
	setp.le.s32 	%p4, %r6, %r3;
	mov.pred 	%p5, -1;
	@%p4 bra 	$L__BB10_2;
	cvta.to.global.u64 	%rd9, %rd1;
	ld.global.u32 	%r7, [%rd9];
	sub.s32 	%r8, %r2, %r7;
	setp.le.s32 	%p5, %r8, %r3;
$L__BB10_2:
	cvta.to.global.u64 	%rd10, %rd2;
	selp.u16 	%rs1, 1, 0, %p5;
	cvt.u64.u32 	%rd11, %r1;
	add.s64 	%rd12, %rd10, %rd11;
	st.global.u8 	[%rd12], %rs1;
	ret;

}
	// .globl	_Z19filterBoundMINUS_LTPiS_S_S_Ph
.visible .entry _Z19filterBoundMINUS_LTPiS_S_S_Ph(
	.param .u64 .ptr .align 1 _Z19filterBoundMINUS_LTPiS_S_S_Ph_param_0,
	.param .u64 .ptr .align 1 _Z19filterBoundMINUS_LTPiS_S_S_Ph_param_1,
	.param .u64 .ptr .align 1 _Z19filterBoundMINUS_LTPiS_S_S_Ph_param_2,
	.param .u64 .ptr .align 1 _Z19filterBoundMINUS_LTPiS_S_S_Ph_param_3,
	.param .u64 .ptr .align 1 _Z19filterBoundMINUS_LTPiS_S_S_Ph_param_4
)
{
	.reg .pred 	%p<6>;
	.reg .b16 	%rs<2>;
	.reg .b32 	%r<9>;
	.reg .b64 	%rd<13>;

	ld.param.u64 	%rd3, [_Z19filterBoundMINUS_LTPiS_S_S_Ph_param_0];
	ld.param.u64 	%rd4, [_Z19filterBoundMINUS_LTPiS_S_S_Ph_param_1];
	ld.param.u64 	%rd1, [_Z19filterBoundMINUS_LTPiS_S_S_Ph_param_2];
	ld.param.u64 	%rd5, [_Z19filterBoundMINUS_LTPiS_S_S_Ph_param_3];
	ld.param.u64 	%rd2, [_Z19filterBoundMINUS_LTPiS_S_S_Ph_param_4];
	cvta.to.global.u64 	%rd6, %rd3;
	cvta.to.global.u64 	%rd7, %rd4;
	cvta.to.global.u64 	%rd8, %rd5;
	ld.global.u32 	%r4, [%rd8];
	mov.u32 	%r1, %tid.x;
	add.s32 	%r2, %r4, %r1;
	ld.global.u32 	%r5, [%rd7];
	sub.s32 	%r6, %r2, %r5;
	ld.global.u32 	%r3, [%rd6];
	setp.lt.s32 	%p4, %r6, %r3;
	mov.pred 	%p5, -1;
	@%p4 bra 	$L__BB11_2;
	cvta.to.global.u64 	%rd9, %rd1;
	ld.global.u32 	%r7, [%rd9];
	sub.s32 	%r8, %r2, %r7;
	setp.lt.s32 	%p5, %r8, %r3;
$L__BB11_2:
	cvta.to.global.u64 	%rd10, %rd2;
	selp.u16 	%rs1, 1, 0, %p5;
	cvt.u64.u32 	%rd11, %r1;
	add.s64 	%rd12, %rd10, %rd11;
	st.global.u8 	[%rd12], %rs1;
	ret;

}
	// .globl	_Z24filterBoundMULTIPLIES_EQPiS_S_S_Ph
.visible .entry _Z24filterBoundMULTIPLIES_EQPiS_S_S_Ph(
	.param .u64 .ptr .align 1 _Z24filterBoundMULTIPLIES_EQPiS_S_S_Ph_param_0,
	.param .u64 .ptr .align 1 _Z24filterBoundMULTIPLIES_EQPiS_S_S_Ph_param_1,
	.param .u64 .ptr .align 1 _Z24filterBoundMULTIPLIES_EQPiS_S_S_Ph_param_2,
	.param .u64 .ptr .align 1 _Z24filterBoundMULTIPLIES_EQPiS_S_S_Ph_param_3,
	.param .u64 .ptr .align 1 _Z24filterBoundMULTIPLIES_EQPiS_S_S_Ph_param_4
)
{
	.reg .pred 	%p<6>;
	.reg .b16 	%rs<2>;
	.reg .b32 	%r<9>;
	.reg .b64 	%rd<13>;

	ld.param.u64 	%rd3, [_Z24filterBoundMULTIPLIES_EQPiS_S_S_Ph_param_0];
	ld.param.u64 	%rd4, [_Z24filterBoundMULTIPLIES_EQPiS_S_S_Ph_param_1];
	ld.param.u64 	%rd1, [_Z24filterBoundMULTIPLIES_EQPiS_S_S_Ph_param_2];
	ld.param.u64 	%rd5, [_Z24filterBoundMULTIPLIES_EQPiS_S_S_Ph_param_3];
	ld.param.u64 	%rd2, [_Z24filterBoundMULTIPLIES_EQPiS_S_S_Ph_param_4];
	cvta.to.global.u64 	%rd6, %rd3;
	cvta.to.global.u64 	%rd7, %rd4;
	cvta.to.global.u64 	%rd8, %rd5;
	ld.global.u32 	%r4, [%rd8];
	mov.u32 	%r1, %tid.x;
	add.s32 	%r2, %r4, %r1;
	ld.global.u32 	%r5, [%rd7];
	mul.lo.s32 	%r6, %r2, %r5;
	ld.global.u32 	%r3, [%rd6];
	setp.eq.s32 	%p4, %r6, %r3;
	mov.pred 	%p5, -1;
	@%p4 bra 	$L__BB12_2;
	cvta.to.global.u64 	%rd9, %rd1;
	ld.global.u32 	%r7, [%rd9];
	mul.lo.s32 	%r8, %r7, %r2;
	setp.eq.s32 	%p5, %r8, %r3;
$L__BB12_2:
	cvta.to.global.u64 	%rd10, %rd2;
	selp.u16 	%rs1, 1, 0, %p5;
	cvt.u64.u32 	%rd11, %r1;
	add.s64 	%rd12, %rd10, %rd11;
	st.global.u8 	[%rd12], %rs1;
	ret;

}
	// .globl	_Z25filterBoundMULTIPLIES_NEQPiS_S_S_Ph
.visible .entry _Z25filterBoundMULTIPLIES_NEQPiS_S_S_Ph(
	.param .u64 .ptr .align 1 _Z25filterBoundMULTIPLIES_NEQPiS_S_S_Ph_param_0,
	.param .u64 .ptr .align 1 _Z25filterBoundMULTIPLIES_NEQPiS_S_S_Ph_param_1,
	.param .u64 .ptr .align 1 _Z25filterBoundMULTIPLIES_NEQPiS_S_S_Ph_param_2,
	.param .u64 .ptr .align 1 _Z25filterBoundMULTIPLIES_NEQPiS_S_S_Ph_param_3,
	.param .u64 .ptr .align 1 _Z25filterBoundMULTIPLIES_NEQPiS_S_S_Ph_param_4
)
{
	.reg .pred 	%p<6>;
	.reg .b16 	%rs<2>;
	.reg .b32 	%r<9>;
	.reg .b64 	%rd<13>;

	ld.param.u64 	%rd3, [_Z25filterBoundMULTIPLIES_NEQPiS_S_S_Ph_param_0];
	ld.param.u64 	%rd4, [_Z25filterBoundMULTIPLIES_NEQPiS_S_S_Ph_param_1];
	ld.param.u64 	%rd1, [_Z25filterBoundMULTIPLIES_NEQPiS_S_S_Ph_param_2];
	ld.param.u64 	%rd5, [_Z25filterBoundMULTIPLIES_NEQPiS_S_S_Ph_param_3];
	ld.param.u64 	%rd2, [_Z25filterBoundMULTIPLIES_NEQPiS_S_S_Ph_param_4];
	cvta.to.global.u64 	%rd6, %rd3;
	cvta.to.global.u64 	%rd7, %rd4;
	cvta.to.global.u64 	%rd8, %rd5;
	ld.global.u32 	%r4, [%rd8];
	mov.u32 	%r1, %tid.x;
	add.s32 	%r2, %r4, %r1;
	ld.global.u32 	%r5, [%rd7];
	mul.lo.s32 	%r3, %r2, %r5;
	ld.global.u32 	%r6, [%rd6];
	setp.ne.s32 	%p4, %r3, %r6;
	mov.pred 	%p5, -1;
	@%p4 bra 	$L__BB13_2;
	cvta.to.global.u64 	%rd9, %rd1;
	ld.global.u32 	%r7, [%rd9];
	mul.lo.s32 	%r8, %r7, %r2;
	setp.ne.s32 	%p5, %r8, %r3;
$L__BB13_2:
	cvta.to.global.u64 	%rd10, %rd2;
	selp.u16 	%rs1, 1, 0, %p5;
	cvt.u64.u32 	%rd11, %r1;
	add.s64 	%rd12, %rd10, %rd11;
	st.global.u8 	[%rd12], %rs1;
	ret;

}
	// .globl	_Z25filterBoundMULTIPLIES_GEQPiS_S_S_Ph
.visible .entry _Z25filterBoundMULTIPLIES_GEQPiS_S_S_Ph(
	.param .u64 .ptr .align 1 _Z25filterBoundMULTIPLIES_GEQPiS_S_S_Ph_param_0,
	.param .u64 .ptr .align 1 _Z25filterBoundMULTIPLIES_GEQPiS_S_S_Ph_param_1,
	.param .u64 .ptr .align 1 _Z25filterBoundMULTIPLIES_GEQPiS_S_S_Ph_param_2,
	.param .u64 .ptr .align 1 _Z25filterBoundMULTIPLIES_GEQPiS_S_S_Ph_param_3,
	.param .u64 .ptr .align 1 _Z25filterBoundMULTIPLIES_GEQPiS_S_S_Ph_param_4
)
{
	.local .align 8 .b8 	__local_depot14[8];
	.reg .b64 	%SP;
	.reg .b64 	%SPL;
	.reg .pred 	%p<6>;
	.reg .b16 	%rs<2>;
	.reg .b32 	%r<19>;
	.reg .b64 	%rd<21>;

	mov.u64 	%SPL, __local_depot14;
	cvta.local.u64 	%SP, %SPL;
	ld.param.u64 	%rd3, [_Z25filterBoundMULTIPLIES_GEQPiS_S_S_Ph_param_0];
	ld.param.u64 	%rd4, [_Z25filterBoundMULTIPLIES_GEQPiS_S_S_Ph_param_1];
	ld.param.u64 	%rd5, [_Z25filterBoundMULTIPLIES_GEQPiS_S_S_Ph_param_2];
	ld.param.u64 	%rd6, [_Z25filterBoundMULTIPLIES_GEQPiS_S_S_Ph_param_3];
	ld.param.u64 	%rd2, [_Z25filterBoundMULTIPLIES_GEQPiS_S_S_Ph_param_4];
	cvta.to.global.u64 	%rd7, %rd3;
	cvta.to.global.u64 	%rd1, %rd5;
	cvta.to.global.u64 	%rd8, %rd4;
	cvta.to.global.u64 	%rd9, %rd6;
	add.u64 	%rd10, %SP, 0;
	add.u64 	%rd11, %SPL, 0;
	ld.global.u32 	%r4, [%rd9];
	mov.u32 	%r1, %tid.x;
	add.s32 	%r2, %r4, %r1;
	st.local.u32 	[%rd11], %r4;
	mov.u64 	%rd12, $str;
	cvta.global.u64 	%rd13, %rd12;
	{ // callseq 0, 0
	.param .b64 param0;
	st.param.b64 	[param0], %rd13;
	.param .b64 param1;
	st.param.b64 	[param1], %rd10;
	.param .b32 retval0;
	call.uni (retval0), 
	vprintf, 
	(
	param0, 
	param1
	);
	ld.param.b32 	%r5, [retval0];
	} // callseq 0
	st.local.u32 	[%rd11], %r2;
	mov.u64 	%rd14, $str$1;
	cvta.global.u64 	%rd15, %rd14;
	{ // callseq 1, 0
	.param .b64 param0;
	st.param.b64 	[param0], %rd15;
	.param .b64 param1;
	st.param.b64 	[param1], %rd10;
	.param .b32 retval0;
	call.uni (retval0), 
	vprintf, 
	(
	param0, 
	param1
	);
	ld.param.b32 	%r7, [retval0];
	} // callseq 1
	ld.global.u32 	%r9, [%rd8];
	st.local.u32 	[%rd11], %r9;
	{ // callseq 2, 0
	.param .b64 param0;
	st.param.b64 	[param0], %rd13;
	.param .b64 param1;
	st.param.b64 	[param1], %rd10;
	.param .b32 retval0;
	call.uni (retval0), 
	vprintf, 
	(
	param0, 
	param1
	);
	ld.param.b32 	%r10, [retval0];
	} // callseq 2
	ld.global.u32 	%r12, [%rd1];
	st.local.u32 	[%rd11], %r12;
	mov.u64 	%rd16, $str$2;
	cvta.global.u64 	%rd17, %rd16;
	{ // callseq 3, 0
	.param .b64 param0;
	st.param.b64 	[param0], %rd17;
	.param .b64 param1;
	st.param.b64 	[param1], %rd10;
	.param .b32 retval0;
	call.uni (retval0), 
	vprintf, 
	(
	param0, 
	param1
	);
	ld.param.b32 	%r13, [retval0];
	} // callseq 3
	ld.global.u32 	%r15, [%rd8];
	mul.lo.s32 	%r16, %r15, %r2;
	ld.global.u32 	%r3, [%rd7];
	setp.ge.s32 	%p4, %r16, %r3;
	mov.pred 	%p5, -1;
	@%p4 bra 	$L__BB14_2;
	ld.global.u32 	%r17, [%rd1];
	mul.lo.s32 	%r18, %r17, %r2;
	setp.ge.s32 	%p5, %r18, %r3;
$L__BB14_2:
	cvta.to.global.u64 	%rd18, %rd2;
	selp.u16 	%rs1, 1, 0, %p5;
	cvt.u64.u32 	%rd19, %r1;
	add.s64 	%rd20, %rd18, %rd19;
	st.global.u8 	[%rd20], %rs1;
	ret;

}
	// .globl	_Z24filterBoundMULTIPLIES_GTPiS_S_S_Ph
.visible .entry _Z24filterBoundMULTIPLIES_GTPiS_S_S_Ph(
	.param .u64 .ptr .align 1 _Z24filterBoundMULTIPLIES_GTPiS_S_S_Ph_param_0,
	.param .u64 .ptr .align 1 _Z24filterBoundMULTIPLIES_GTPiS_S_S_Ph_param_1,
	.param .u64 .ptr .align 1 _Z24filterBoundMULTIPLIES_GTPiS_S_S_Ph_param_2,
	.param .u64 .ptr .align 1 _Z24filterBoundMULTIPLIES_GTPiS_S_S_Ph_param_3,
	.param .u64 .ptr .align 1 _Z24filterBoundMULTIPLIES_GTPiS_S_S_Ph_param_4
)
{
	.reg .pred 	%p<6>;
	.reg .b16 	%rs<2>;
	.reg .b32 	%r<9>;
	.reg .b64 	%rd<13>;

	ld.param.u64 	%rd3, [_Z24filterBoundMULTIPLIES_GTPiS_S_S_Ph_param_0];
	ld.param.u64 	%rd4, [_Z24filterBoundMULTIPLIES_GTPiS_S_S_Ph_param_1];
	ld.param.u64 	%rd1, [_Z24filterBoundMULTIPLIES_GTPiS_S_S_Ph_param_2];
	ld.param.u64 	%rd5, [_Z24filterBoundMULTIPLIES_GTPiS_S_S_Ph_param_3];
	ld.param.u64 	%rd2, [_Z24filterBoundMULTIPLIES_GTPiS_S_S_Ph_param_4];
	cvta.to.global.u64 	%rd6, %rd3;
	cvta.to.global.u64 	%rd7, %rd4;
	cvta.to.global.u64 	%rd8, %rd5;
	ld.global.u32 	%r4, [%rd8];
	mov.u32 	%r1, %tid.x;
	add.s32 	%r2, %r4, %r1;
	ld.global.u32 	%r5, [%rd7];
	mul.lo.s32 	%r6, %r2, %r5;
	ld.global.u32 	%r3, [%rd6];
	setp.gt.s32 	%p4, %r6, %r3;
	mov.pred 	%p5, -1;
	@%p4 bra 	$L__BB15_2;
	cvta.to.global.u64 	%rd9, %rd1;
	ld.global.u32 	%r7, [%rd9];
	mul.lo.s32 	%r8, %r7, %r2;
	setp.gt.s32 	%p5, %r8, %r3;
$L__BB15_2:
	cvta.to.global.u64 	%rd10, %rd2;
	selp.u16 	%rs1, 1, 0, %p5;
	cvt.u64.u32 	%rd11, %r1;
	add.s64 	%rd12, %rd10, %rd11;
	st.global.u8 	[%rd12], %rs1;
	ret;

}
	// .globl	_Z25filterBoundMULTIPLIES_LEQPiS_S_S_Ph
.visible .entry _Z25filterBoundMULTIPLIES_LEQPiS_S_S_Ph(
	.param .u64 .ptr .align 1 _Z25filterBoundMULTIPLIES_LEQPiS_S_S_Ph_param_0,
	.param .u64 .ptr .align 1 _Z25filterBoundMULTIPLIES_LEQPiS_S_S_Ph_param_1,
	.param .u64 .ptr .align 1 _Z25filterBoundMULTIPLIES_LEQPiS_S_S_Ph_param_2,
	.param .u64 .ptr .align 1 _Z25filterBoundMULTIPLIES_LEQPiS_S_S_Ph_param_3,
	.param .u64 .ptr .align 1 _Z25filterBoundMULTIPLIES_LEQPiS_S_S_Ph_param_4
)
{
	.reg .pred 	%p<6>;
	.reg .b16 	%rs<2>;
	.reg .b32 	%r<9>;
	.reg .b64 	%rd<13>;

	ld.param.u64 	%rd3, [_Z25filterBoundMULTIPLIES_LEQPiS_S_S_Ph_param_0];
	ld.param.u64 	%rd4, [_Z25filterBoundMULTIPLIES_LEQPiS_S_S_Ph_param_1];
	ld.param.u64 	%rd1, [_Z25filterBoundMULTIPLIES_LEQPiS_S_S_Ph_param_2];
	ld.param.u64 	%rd5, [_Z25filterBoundMULTIPLIES_LEQPiS_S_S_Ph_param_3];
	ld.param.u64 	%rd2, [_Z25filterBoundMULTIPLIES_LEQPiS_S_S_Ph_param_4];
	cvta.to.global.u64 	%rd6, %rd3;
	cvta.to.global.u64 	%rd7, %rd4;
	cvta.to.global.u64 	%rd8, %rd5;
	ld.global.u32 	%r4, [%rd8];
	mov.u32 	%r1, %tid.x;
	add.s32 	%r2, %r4, %r1;
	ld.global.u32 	%r5, [%rd7];
	mul.lo.s32 	%r6, %r2, %r5;
	ld.global.u32 	%r3, [%rd6];
	setp.le.s32 	%p4, %r6, %r3;
	mov.pred 	%p5, -1;
	@%p4 bra 	$L__BB16_2;
	cvta.to.global.u64 	%rd9, %rd1;
	ld.global.u32 	%r7, [%rd9];
	mul.lo.s32 	%r8, %r7, %r2;
	setp.le.s32 	%p5, %r8, %r3;
$L__BB16_2:
	cvta.to.global.u64 	%rd10, %rd2;
	selp.u16 	%rs1, 1, 0, %p5;
	cvt.u64.u32 	%rd11, %r1;
	add.s64 	%rd12, %rd10, %rd11;
	st.global.u8 	[%rd12], %rs1;
	ret;

}
	// .globl	_Z24filterBoundMULTIPLIES_LTPiS_S_S_Ph
.visible .entry _Z24filterBoundMULTIPLIES_LTPiS_S_S_Ph(
	.param .u64 .ptr .align 1 _Z24filterBoundMULTIPLIES_LTPiS_S_S_Ph_param_0,
	.param .u64 .ptr .align 1 _Z24filterBoundMULTIPLIES_LTPiS_S_S_Ph_param_1,
	.param .u64 .ptr .align 1 _Z24filterBoundMULTIPLIES_LTPiS_S_S_Ph_param_2,
	.param .u64 .ptr .align 1 _Z24filterBoundMULTIPLIES_LTPiS_S_S_Ph_param_3,
	.param .u64 .ptr .align 1 _Z24filterBoundMULTIPLIES_LTPiS_S_S_Ph_param_4
)
{
	.reg .pred 	%p<6>;
	.reg .b16 	%rs<2>;
	.reg .b32 	%r<9>;
	.reg .b64 	%rd<13>;

	ld.param.u64 	%rd3, [_Z24filterBoundMULTIPLIES_LTPiS_S_S_Ph_param_0];
	ld.param.u64 	%rd4, [_Z24filterBoundMULTIPLIES_LTPiS_S_S_Ph_param_1];
	ld.param.u64 	%rd1, [_Z24filterBoundMULTIPLIES_LTPiS_S_S_Ph_param_2];
	ld.param.u64 	%rd5, [_Z24filterBoundMULTIPLIES_LTPiS_S_S_Ph_param_3];
	ld.param.u64 	%rd2, [_Z24filterBoundMULTIPLIES_LTPiS_S_S_Ph_param_4];
	cvta.to.global.u64 	%rd6, %rd3;
	cvta.to.global.u64 	%rd7, %rd4;
	cvta.to.global.u64 	%rd8, %rd5;
	ld.global.u32 	%r4, [%rd8];
	mov.u32 	%r1, %tid.x;
	add.s32 	%r2, %r4, %r1;
	ld.global.u32 	%r5, [%rd7];
	mul.lo.s32 	%r6, %r2, %r5;
	ld.global.u32 	%r3, [%rd6];
	setp.lt.s32 	%p4, %r6, %r3;
	mov.pred 	%p5, -1;
	@%p4 bra 	$L__BB17_2;
	cvta.to.global.u64 	%rd9, %rd1;
	ld.global.u32 	%r7, [%rd9];
	mul.lo.s32 	%r8, %r7, %r2;
	setp.lt.s32 	%p5, %r8, %r3;
$L__BB17_2:
	cvta.to.global.u64 	%rd10, %rd2;
	selp.u16 	%rs1, 1, 0, %p5;
	cvt.u64.u32 	%rd11, %r1;
	add.s64 	%rd12, %rd10, %rd11;
	st.global.u8 	[%rd12], %rs1;
	ret;

}
	// .globl	_Z21filterBoundDIVIDES_EQPiS_S_S_Ph
.visible .entry _Z21filterBoundDIVIDES_EQPiS_S_S_Ph(
	.param .u64 .ptr .align 1 _Z21filterBoundDIVIDES_EQPiS_S_S_Ph_param_0,
	.param .u64 .ptr .align 1 _Z21filterBoundDIVIDES_EQPiS_S_S_Ph_param_1,
	.param .u64 .ptr .align 1 _Z21filterBoundDIVIDES_EQPiS_S_S_Ph_param_2,
	.param .u64 .ptr .align 1 _Z21filterBoundDIVIDES_EQPiS_S_S_Ph_param_3,
	.param .u64 .ptr .align 1 _Z21filterBoundDIVIDES_EQPiS_S_S_Ph_param_4
)
{
	.reg .pred 	%p<6>;
	.reg .b16 	%rs<2>;
	.reg .b32 	%r<9>;
	.reg .b64 	%rd<13>;

	ld.param.u64 	%rd3, [_Z21filterBoundDIVIDES_EQPiS_S_S_Ph_param_0];
	ld.param.u64 	%rd4, [_Z21filterBoundDIVIDES_EQPiS_S_S_Ph_param_1];
	ld.param.u64 	%rd1, [_Z21filterBoundDIVIDES_EQPiS_S_S_Ph_param_2];
	ld.param.u64 	%rd5, [_Z21filterBoundDIVIDES_EQPiS_S_S_Ph_param_3];
	ld.param.u64 	%rd2, [_Z21filterBoundDIVIDES_EQPiS_S_S_Ph_param_4];
	cvta.to.global.u64 	%rd6, %rd3;
	cvta.to.global.u64 	%rd7, %rd4;
	cvta.to.global.u64 	%rd8, %rd5;
	ld.global.u32 	%r4, [%rd8];
	mov.u32 	%r1, %tid.x;
	add.s32 	%r2, %r4, %r1;
	ld.global.u32 	%r5, [%rd7];
	div.s32 	%r6, %r2, %r5;
	ld.global.u32 	%r3, [%rd6];
	setp.eq.s32 	%p4, %r6, %r3;
	mov.pred 	%p5, -1;
	@%p4 bra 	$L__BB18_2;
	cvta.to.global.u64 	%rd9, %rd1;
	ld.global.u32 	%r7, [%rd9];
	div.s32 	%r8, %r2, %r7;
	setp.eq.s32 	%p5, %r8, %r3;
$L__BB18_2:
	cvta.to.global.u64 	%rd10, %rd2;
	selp.u16 	%rs1, 1, 0, %p5;
	cvt.u64.u32 	%rd11, %r1;
	add.s64 	%rd12, %rd10, %rd11;
	st.global.u8 	[%rd12], %rs1;
	ret;

}
	// .globl	_Z22filterBoundDIVIDES_NEQPiS_S_S_Ph
.visible .entry _Z22filterBoundDIVIDES_NEQPiS_S_S_Ph(
	.param .u64 .ptr .align 1 _Z22filterBoundDIVIDES_NEQPiS_S_S_Ph_param_0,
	.param .u64 .ptr .align 1 _Z22filterBoundDIVIDES_NEQPiS_S_S_Ph_param_1,
	.param .u64 .ptr .align 1 _Z22filterBoundDIVIDES_NEQPiS_S_S_Ph_param_2,
	.param .u64 .ptr .align 1 _Z22filterBoundDIVIDES_NEQPiS_S_S_Ph_param_3,
	.param .u64 .ptr .align 1 _Z22filterBoundDIVIDES_NEQPiS_S_S_Ph_param_4
)
{
	.reg .pred 	%p<6>;
	.reg .b16 	%rs<2>;
	.reg .b32 	%r<9>;
	.reg .b64 	%rd<13>;

	ld.param.u64 	%rd3, [_Z22filterBoundDIVIDES_NEQPiS_S_S_Ph_param_0];
	ld.param.u64 	%rd4, [_Z22filterBoundDIVIDES_NEQPiS_S_S_Ph_param_1];
	ld.param.u64 	%rd1, [_Z22filterBoundDIVIDES_NEQPiS_S_S_Ph_param_2];
	ld.param.u64 	%rd5, [_Z22filterBoundDIVIDES_NEQPiS_S_S_Ph_param_3];
	ld.param.u64 	%rd2, [_Z22filterBoundDIVIDES_NEQPiS_S_S_Ph_param_4];
	cvta.to.global.u64 	%rd6, %rd3;
	cvta.to.global.u64 	%rd7, %rd4;
	cvta.to.global.u64 	%rd8, %rd5;
	ld.global.u32 	%r4, [%rd8];
	mov.u32 	%r1, %tid.x;
	add.s32 	%r2, %r4, %r1;
	ld.global.u32 	%r5, [%rd7];
	div.s32 	%r3, %r2, %r5;
	ld.global.u32 	%r6, [%rd6];
	setp.ne.s32 	%p4, %r3, %r6;
	mov.pred 	%p5, -1;
	@%p4 bra 	$L__BB19_2;
	cvta.to.global.u64 	%rd9, %rd1;
	ld.global.u32 	%r7, [%rd9];
	div.s32 	%r8, %r2, %r7;
	setp.ne.s32 	%p5, %r8, %r3;
$L__BB19_2:
	cvta.to.global.u64 	%rd10, %rd2;
	selp.u16 	%rs1, 1, 0, %p5;
	cvt.u64.u32 	%rd11, %r1;
	add.s64 	%rd12, %rd10, %rd11;
	st.global.u8 	[%rd12], %rs1;
	ret;

}
	// .globl	_Z22filterBoundDIVIDES_GEQPiS_S_S_Ph
.visible .entry _Z22filterBoundDIVIDES_GEQPiS_S_S_Ph(
	.param .u64 .ptr .align 1 _Z22filterBoundDIVIDES_GEQPiS_S_S_Ph_param_0,
	.param .u64 .ptr .align 1 _Z22filterBoundDIVIDES_GEQPiS_S_S_Ph_param_1,
	.param .u64 .ptr .align 1 _Z22filterBoundDIVIDES_GEQPiS_S_S_Ph_param_2,
	.param .u64 .ptr .align 1 _Z22filterBoundDIVIDES_GEQPiS_S_S_Ph_param_3,
	.param .u64 .ptr .align 1 _Z22filterBoundDIVIDES_GEQPiS_S_S_Ph_param_4
)
{
	.reg .pred 	%p<6>;
	.reg .b16 	%rs<2>;
	.reg .b32 	%r<9>;
	.reg .b64 	%rd<13>;

	ld.param.u64 	%rd3, [_Z22filterBoundDIVIDES_GEQPiS_S_S_Ph_param_0];
	ld.param.u64 	%rd4, [_Z22filterBoundDIVIDES_GEQPiS_S_S_Ph_param_1];
	ld.param.u64 	%rd1, [_Z22filterBoundDIVIDES_GEQPiS_S_S_Ph_param_2];
	ld.param.u64 	%rd5, [_Z22filterBoundDIVIDES_GEQPiS_S_S_Ph_param_3];
	ld.param.u64 	%rd2, [_Z22filterBoundDIVIDES_GEQPiS_S_S_Ph_param_4];
	cvta.to.global.u64 	%rd6, %rd3;
	cvta.to.global.u64 	%rd7, %rd4;
	cvta.to.global.u64 	%rd8, %rd5;
	ld.global.u32 	%r4, [%rd8];
	mov.u32 	%r1, %tid.x;
	add.s32 	%r2, %r4, %r1;
	ld.global.u32 	%r5, [%rd7];
	div.s32 	%r6, %r2, %r5;
	ld.global.u32 	%r3, [%rd6];
	setp.ge.s32 	%p4, %r6, %r3;
	mov.pred 	%p5, -1;
	@%p4 bra 	$L__BB20_2;
	cvta.to.global.u64 	%rd9, %rd1;
	ld.global.u32 	%r7, [%rd9];
	div.s32 	%r8, %r2, %r7;
	setp.ge.s32 	%p5, %r8, %r3;
$L__BB20_2:
	cvta.to.global.u64 	%rd10, %rd2;
	selp.u16 	%rs1, 1, 0, %p5;
	cvt.u64.u32 	%rd11, %r1;
	add.s64 	%rd12, %rd10, %rd11;
	st.global.u8 	[%rd12], %rs1;
	ret;

}
	// .globl	_Z21filterBoundDIVIDES_GTPiS_S_S_Ph
.visible .entry _Z21filterBoundDIVIDES_GTPiS_S_S_Ph(
	.param .u64 .ptr .align 1 _Z21filterBoundDIVIDES_GTPiS_S_S_Ph_param_0,
	.param .u64 .ptr .align 1 _Z21filterBoundDIVIDES_GTPiS_S_S_Ph_param_1,
	.param .u64 .ptr .align 1 _Z21filterBoundDIVIDES_GTPiS_S_S_Ph_param_2,
	.param .u64 .ptr .align 1 _Z21filterBoundDIVIDES_GTPiS_S_S_Ph_param_3,
	.param .u64 .ptr .align 1 _Z21filterBoundDIVIDES_GTPiS_S_S_Ph_param_4
)
{
	.reg .pred 	%p<6>;
	.reg .b16 	%rs<2>;
	.reg .b32 	%r<9>;
	.reg .b64 	%rd<13>;

	ld.param.u64 	%rd3, [_Z21filterBoundDIVIDES_GTPiS_S_S_Ph_param_0];
	ld.param.u64 	%rd4, [_Z21filterBoundDIVIDES_GTPiS_S_S_Ph_param_1];
	ld.param.u64 	%rd1, [_Z21filterBoundDIVIDES_GTPiS_S_S_Ph_param_2];
	ld.param.u64 	%rd5, [_Z21filterBoundDIVIDES_GTPiS_S_S_Ph_param_3];
	ld.param.u64 	%rd2, [_Z21filterBoundDIVIDES_GTPiS_S_S_Ph_param_4];
	cvta.to.global.u64 	%rd6, %rd3;
	cvta.to.global.u64 	%rd7, %rd4;
	cvta.to.global.u64 	%rd8, %rd5;
	ld.global.u32 	%r4, [%rd8];
	mov.u32 	%r1, %tid.x;
	add.s32 	%r2, %r4, %r1;
	ld.global.u32 	%r5, [%rd7];
	div.s32 	%r6, %r2, %r5;
	ld.global.u32 	%r3, [%rd6];
	setp.gt.s32 	%p4, %r6, %r3;
	mov.pred 	%p5, -1;
	@%p4 bra 	$L__BB21_2;
	cvta.to.global.u64 	%rd9, %rd1;
	ld.global.u32 	%r7, [%rd9];
	div.s32 	%r8, %r2, %r7;
	setp.gt.s32 	%p5, %r8, %r3;
$L__BB21_2:
	cvta.to.global.u64 	%rd10, %rd2;
	selp.u16 	%rs1, 1, 0, %p5;
	cvt.u64.u32 	%rd11, %r1;
	add.s64 	%rd12, %rd10, %rd11;
	st.global.u8 	[%rd12], %rs1;
	ret;

}
	// .globl	_Z22filterBoundDIVIDES_LEQPiS_S_S_Ph
.visible .entry _Z22filterBoundDIVIDES_LEQPiS_S_S_Ph(
	.param .u64 .ptr .align 1 _Z22filterBoundDIVIDES_LEQPiS_S_S_Ph_param_0,
	.param .u64 .ptr .align 1 _Z22filterBoundDIVIDES_LEQPiS_S_S_Ph_param_1,
	.param .u64 .ptr .align 1 _Z22filterBoundDIVIDES_LEQPiS_S_S_Ph_param_2,
	.param .u64 .ptr .align 1 _Z22filterBoundDIVIDES_LEQPiS_S_S_Ph_param_3,
	.param .u64 .ptr .align 1 _Z22filterBoundDIVIDES_LEQPiS_S_S_Ph_param_4
)
{
	.reg .pred 	%p<6>;
	.reg .b16 	%rs<2>;
	.reg .b32 	%r<9>;
	.reg .b64 	%rd<13>;

	ld.param.u64 	%rd3, [_Z22filterBoundDIVIDES_LEQPiS_S_S_Ph_param_0];
	ld.param.u64 	%rd4, [_Z22filterBoundDIVIDES_LEQPiS_S_S_Ph_param_1];
	ld.param.u64 	%rd1, [_Z22filterBoundDIVIDES_LEQPiS_S_S_Ph_param_2];
	ld.param.u64 	%rd5, [_Z22filterBoundDIVIDES_LEQPiS_S_S_Ph_param_3];
	ld.param.u64 	%rd2, [_Z22filterBoundDIVIDES_LEQPiS_S_S_Ph_param_4];
	cvta.to.global.u64 	%rd6, %rd3;
	cvta.to.global.u64 	%rd7, %rd4;
	cvta.to.global.u64 	%rd8, %rd5;
	ld.global.u32 	%r4, [%rd8];
	mov.u32 	%r1, %tid.x;
	add.s32 	%r2, %r4, %r1;
	ld.global.u32 	%r5, [%rd7];
	div.s32 	%r6, %r2, %r5;
	ld.global.u32 	%r3, [%rd6];
	setp.le.s32 	%p4, %r6, %r3;
	mov.pred 	%p5, -1;
	@%p4 bra 	$L__BB22_2;
	cvta.to.global.u64 	%rd9, %rd1;
	ld.global.u32 	%r7, [%rd9];
	div.s32 	%r8, %r2, %r7;
	setp.le.s32 	%p5, %r8, %r3;
$L__BB22_2:
	cvta.to.global.u64 	%rd10, %rd2;
	selp.u16 	%rs1, 1, 0, %p5;
	cvt.u64.u32 	%rd11, %r1;
	add.s64 	%rd12, %rd10, %rd11;
	st.global.u8 	[%rd12], %rs1;
	ret;

}
	// .globl	_Z21filterBoundDIVIDES_LTPiS_S_S_Ph
.visible .entry _Z21filterBoundDIVIDES_LTPiS_S_S_Ph(
	.param .u64 .ptr .align 1 _Z21filterBoundDIVIDES_LTPiS_S_S_Ph_param_0,
	.param .u64 .ptr .align 1 _Z21filterBoundDIVIDES_LTPiS_S_S_Ph_param_1,
	.param .u64 .ptr .align 1 _Z21filterBoundDIVIDES_LTPiS_S_S_Ph_param_2,
	.param .u64 .ptr .align 1 _Z21filterBoundDIVIDES_LTPiS_S_S_Ph_param_3,
	.param .u64 .ptr .align 1 _Z21filterBoundDIVIDES_LTPiS_S_S_Ph_param_4
)
{
	.reg .pred 	%p<6>;
	.reg .b16 	%rs<2>;
	.reg .b32 	%r<9>;
	.reg .b64 	%rd<13>;

	ld.param.u64 	%rd3, [_Z21filterBoundDIVIDES_LTPiS_S_S_Ph_param_0];
	ld.param.u64 	%rd4, [_Z21filterBoundDIVIDES_LTPiS_S_S_Ph_param_1];
	ld.param.u64 	%rd1, [_Z21filterBoundDIVIDES_LTPiS_S_S_Ph_param_2];
	ld.param.u64 	%rd5, [_Z21filterBoundDIVIDES_LTPiS_S_S_Ph_param_3];
	ld.param.u64 	%rd2, [_Z21filterBoundDIVIDES_LTPiS_S_S_Ph_param_4];
	cvta.to.global.u64 	%rd6, %rd3;
	cvta.to.global.u64 	%rd7, %rd4;
	cvta.to.global.u64 	%rd8, %rd5;
	ld.global.u32 	%r4, [%rd8];
	mov.u32 	%r1, %tid.x;
	add.s32 	%r2, %r4, %r1;
	ld.global.u32 	%r5, [%rd7];
	div.s32 	%r6, %r2, %r5;
	ld.global.u32 	%r3, [%rd6];
	setp.lt.s32 	%p4, %r6, %r3;
	mov.pred 	%p5, -1;
	@%p4 bra 	$L__BB23_2;
	cvta.to.global.u64 	%rd9, %rd1;
	ld.global.u32 	%r7, [%rd9];
	div.s32 	%r8, %r2, %r7;
	setp.lt.s32 	%p5, %r8, %r3;
$L__BB23_2:
	cvta.to.global.u64 	%rd10, %rd2;
	selp.u16 	%rs1, 1, 0, %p5;
	cvt.u64.u32 	%rd11, %r1;
	add.s64 	%rd12, %rd10, %rd11;
	st.global.u8 	[%rd12], %rs1;
	ret;

}


// ===== COMPILED SASS (sm_100) =====

	.target	sm_100

	.elftype	@"ET_EXEC"


//--------------------- .note.nv.tkinfo           --------------------------
	.section	.note.nv.tkinfo,"",@"SHT_NOTE"
	.sectionflags	@"SHF_NOTE_NV_TKINFO"
	.tkinfo
        /*0018*/ 	.word	0x00000002
        /*0030*/ 	.string	""
        /*0030*/ 	.string	"ptxas"
        /*0030*/ 	.string	"Cuda compilation tools, release 13.0, V13.0.88"
        /*0030*/ 	.string	"Build cuda_13.0.r13.0/compiler.36424714_0"
        /*0030*/ 	.string	"-arch sm_100 -m 64 "



//--------------------- .note.nv.cuinfo           --------------------------
	.section	.note.nv.cuinfo,"",@"SHT_NOTE"
	.sectionflags	@"SHF_NOTE_NV_CUINFO"
        /*0018*/ 	.short	0x0002
        /*001a*/ 	.short	0x0064
        /*001c*/ 	.short	0x0082
	.zero		2


//--------------------- .nv.info                  --------------------------
	.section	.nv.info,"",@"SHT_CUDA_INFO"
	.align	4


	//----- nvinfo : EIATTR_REGCOUNT
	.align		4
        /*0000*/ 	.byte	0x04, 0x2f
        /*0002*/ 	.short	(.L_4 - .L_3)
	.align		4
.L_3:
        /*0004*/ 	.word	index@(_Z18filterBoundPLUS_EQPiS_S_S_Ph)
        /*0008*/ 	.word	0x0000000e


	//----- nvinfo : EIATTR_FRAME_SIZE
	.align		4
.L_4:
        /*000c*/ 	.byte	0x04, 0x11
        /*000e*/ 	.short	(.L_6 - .L_5)
	.align		4
.L_5:
        /*0010*/ 	.word	index@(_Z18filterBoundPLUS_EQPiS_S_S_Ph)
        /*0014*/ 	.word	0x00000000


	//----- nvinfo : EIATTR_REGCOUNT
	.align		4
.L_6:
        /*0018*/ 	.byte	0x04, 0x2f
        /*001a*/ 	.short	(.L_8 - .L_7)
	.align		4
.L_7:
        /*001c*/ 	.word	index@(_Z19filterBoundPLUS_NEQPiS_S_S_Ph)
        /*0020*/ 	.word	0x0000000e


	//----- nvinfo : EIATTR_FRAME_SIZE
	.align		4
.L_8:
        /*0024*/ 	.byte	0x04, 0x11
        /*0026*/ 	.short	(.L_10 - .L_9)
	.align		4
.L_9:
        /*0028*/ 	.word	index@(_Z19filterBoundPLUS_NEQPiS_S_S_Ph)
        /*002c*/ 	.word	0x00000000


	//----- nvinfo : EIATTR_REGCOUNT
	.align		4
.L_10:
        /*0030*/ 	.byte	0x04, 0x2f
        /*0032*/ 	.short	(.L_12 - .L_11)
	.align		4
.L_11:
        /*0034*/ 	.word	index@(_Z19filterBoundPLUS_GEQPiS_S_S_Ph)
        /*0038*/ 	.word	0x0000000e


	//----- nvinfo : EIATTR_FRAME_SIZE
	.align		4
.L_12:
        /*003c*/ 	.byte	0x04, 0x11
        /*003e*/ 	.short	(.L_14 - .L_13)
	.align		4
.L_13:
        /*0040*/ 	.word	index@(_Z19filterBoundPLUS_GEQPiS_S_S_Ph)
        /*0044*/ 	.word	0x00000000


	//----- nvinfo : EIATTR_REGCOUNT
	.align		4
.L_14:
        /*0048*/ 	.byte	0x04, 0x2f
        /*004a*/ 	.short	(.L_16 - .L_15)
	.align		4
.L_15:
        /*004c*/ 	.word	index@(_Z18filterBoundPLUS_GTPiS_S_S_Ph)
        /*0050*/ 	.word	0x0000000e


	//----- nvinfo : EIATTR_FRAME_SIZE
	.align		4
.L_16:
        /*0054*/ 	.byte	0x04, 0x11
        /*0056*/ 	.short	(.L_18 - .L_17)
	.align		4
.L_17:
        /*0058*/ 	.word	index@(_Z18filterBoundPLUS_GTPiS_S_S_Ph)
        /*005c*/ 	.word	0x00000000


	//----- nvinfo : EIATTR_REGCOUNT
	.align		4
.L_18:
        /*0060*/ 	.byte	0x04, 0x2f
        /*0062*/ 	.short	(.L_20 - .L_19)
	.align		4
.L_19:
        /*0064*/ 	.word	index@(_Z19filterBoundPLUS_LEQPiS_S_S_Ph)
        /*0068*/ 	.word	0x0000000e


	//----- nvinfo : EIATTR_FRAME_SIZE
	.align		4
.L_20:
        /*006c*/ 	.byte	0x04, 0x11
        /*006e*/ 	.short	(.L_22 - .L_21)
	.align		4
.L_21:
        /*0070*/ 	.word	index@(_Z19filterBoundPLUS_LEQPiS_S_S_Ph)
        /*0074*/ 	.word	0x00000000


	//----- nvinfo : EIATTR_REGCOUNT
	.align		4
.L_22:
        /*0078*/ 	.byte	0x04, 0x2f
        /*007a*/ 	.short	(.L_24 - .L_23)
	.align		4
.L_23:
        /*007c*/ 	.word	index@(_Z18filterBoundPLUS_LTPiS_S_S_Ph)
        /*0080*/ 	.word	0x0000000e


	//----- nvinfo : EIATTR_FRAME_SIZE
	.align		4
.L_24:
        /*0084*/ 	.byte	0x04, 0x11
        /*0086*/ 	.short	(.L_26 - .L_25)
	.align		4
.L_25:
        /*0088*/ 	.word	index@(_Z18filterBoundPLUS_LTPiS_S_S_Ph)
        /*008c*/ 	.word	0x00000000


	//----- nvinfo : EIATTR_REGCOUNT
	.align		4
.L_26:
        /*0090*/ 	.byte	0x04, 0x2f
        /*0092*/ 	.short	(.L_28 - .L_27)
	.align		4
.L_27:
        /*0094*/ 	.word	index@(_Z19filterBoundMINUS_EQPiS_S_S_Ph)
        /*0098*/ 	.word	0x0000000e


	//----- nvinfo : EIATTR_FRAME_SIZE
	.align		4
.L_28:
        /*009c*/ 	.byte	0x04, 0x11
        /*009e*/ 	.short	(.L_30 - .L_29)
	.align		4
.L_29:
        /*00a0*/ 	.word	index@(_Z19filterBoundMINUS_EQPiS_S_S_Ph)
        /*00a4*/ 	.word	0x00000000


	//----- nvinfo : EIATTR_REGCOUNT
	.align		4
.L_30:
        /*00a8*/ 	.byte	0x04, 0x2f
        /*00aa*/ 	.short	(.L_32 - .L_31)
	.align		4
.L_31:
        /*00ac*/ 	.word	index@(_Z20filterBoundMINUS_NEQPiS_S_S_Ph)
        /*00b0*/ 	.word	0x0000000e


	//----- nvinfo : EIATTR_FRAME_SIZE
	.align		4
.L_32:
        /*00b4*/ 	.byte	0x04, 0x11
        /*00b6*/ 	.short	(.L_34 - .L_33)
	.align		4
.L_33:
        /*00b8*/ 	.word	index@(_Z20filterBoundMINUS_NEQPiS_S_S_Ph)
        /*00bc*/ 	.word	0x00000000


	//----- nvinfo : EIATTR_REGCOUNT
	.align		4
.L_34:
        /*00c0*/ 	.byte	0x04, 0x2f
        /*00c2*/ 	.short	(.L_36 - .L_35)
	.align		4
.L_35:
        /*00c4*/ 	.word	index@(_Z20filterBoundMINUS_GEQPiS_S_S_Ph)
        /*00c8*/ 	.word	0x0000000e


	//----- nvinfo : EIATTR_FRAME_SIZE
	.align		4
.L_36:
        /*00cc*/ 	.byte	0x04, 0x11
        /*00ce*/ 	.short	(.L_38 - .L_37)
	.align		4
.L_37:
        /*00d0*/ 	.word	index@(_Z20filterBoundMINUS_GEQPiS_S_S_Ph)
        /*00d4*/ 	.word	0x00000000


	//----- nvinfo : EIATTR_REGCOUNT
	.align		4
.L_38:
        /*00d8*/ 	.byte	0x04, 0x2f
        /*00da*/ 	.short	(.L_40 - .L_39)
	.align		4
.L_39:
        /*00dc*/ 	.word	index@(_Z19filterBoundMINUS_GTPiS_S_S_Ph)
        /*00e0*/ 	.word	0x0000000e


	//----- nvinfo : EIATTR_FRAME_SIZE
	.align		4
.L_40:
        /*00e4*/ 	.byte	0x04, 0x11
        /*00e6*/ 	.short	(.L_42 - .L_41)
	.align		4
.L_41:
        /*00e8*/ 	.word	index@(_Z19filterBoundMINUS_GTPiS_S_S_Ph)
        /*00ec*/ 	.word	0x00000000


	//----- nvinfo : EIATTR_REGCOUNT
	.align		4
.L_42:
        /*00f0*/ 	.byte	0x04, 0x2f
        /*00f2*/ 	.short	(.L_44 - .L_43)
	.align		4
.L_43:
        /*00f4*/ 	.word	index@(_Z20filterBoundMINUS_LEQPiS_S_S_Ph)
        /*00f8*/ 	.word	0x0000000e


	//----- nvinfo : EIATTR_FRAME_SIZE
	.align		4
.L_44:
        /*00fc*/ 	.byte	0x04, 0x11
        /*00fe*/ 	.short	(.L_46 - .L_45)
	.align		4
.L_45:
        /*0100*/ 	.word	index@(_Z20filterBoundMINUS_LEQPiS_S_S_Ph)
        /*0104*/ 	.word	0x00000000


	//----- nvinfo : EIATTR_REGCOUNT
	.align		4
.L_46:
        /*0108*/ 	.byte	0x04, 0x2f
        /*010a*/ 	.short	(.L_48 - .L_47)
	.align		4
.L_47:
        /*010c*/ 	.word	index@(_Z19filterBoundMINUS_LTPiS_S_S_Ph)
        /*0110*/ 	.word	0x0000000e


	//----- nvinfo : EIATTR_FRAME_SIZE
	.align		4
.L_48:
        /*0114*/ 	.byte	0x04, 0x11
        /*0116*/ 	.short	(.L_50 - .L_49)
	.align		4
.L_49:
        /*0118*/ 	.word	index@(_Z19filterBoundMINUS_LTPiS_S_S_Ph)
        /*011c*/ 	.word	0x00000000


	//----- nvinfo : EIATTR_REGCOUNT
	.align		4
.L_50:
        /*0120*/ 	.byte	0x04, 0x2f
        /*0122*/ 	.short	(.L_52 - .L_51)
	.align		4
.L_51:
        /*0124*/ 	.word	index@(_Z24filterBoundMULTIPLIES_EQPiS_S_S_Ph)
        /*0128*/ 	.word	0x0000000e


	//----- nvinfo : EIATTR_FRAME_SIZE
	.align		4
.L_52:
        /*012c*/ 	.byte	0x04, 0x11
        /*012e*/ 	.short	(.L_54 - .L_53)
	.align		4
.L_53:
        /*0130*/ 	.word	index@(_Z24filterBoundMULTIPLIES_EQPiS_S_S_Ph)
        /*0134*/ 	.word	0x00000000


	//----- nvinfo : EIATTR_REGCOUNT
	.align		4
.L_54:
        /*0138*/ 	.byte	0x04, 0x2f
        /*013a*/ 	.short	(.L_56 - .L_55)
	.align		4
.L_55:
        /*013c*/ 	.word	index@(_Z25filterBoundMULTIPLIES_NEQPiS_S_S_Ph)
        /*0140*/ 	.word	0x00000010


	//----- nvinfo : EIATTR_FRAME_SIZE
	.align		4
.L_56:
        /*0144*/ 	.byte	0x04, 0x11
        /*0146*/ 	.short	(.L_58 - .L_57)
	.align		4
.L_57:
        /*0148*/ 	.word	index@(_Z25filterBoundMULTIPLIES_NEQPiS_S_S_Ph)
        /*014c*/ 	.word	0x00000000


	//----- nvinfo : EIATTR_REGCOUNT
	.align		4
.L_58:
        /*0150*/ 	.byte	0x04, 0x2f
        /*0152*/ 	.short	(.L_60 - .L_59)
	.align		4
.L_59:
        /*0154*/ 	.word	index@(_Z25filterBoundMULTIPLIES_GEQPiS_S_S_Ph)
        /*0158*/ 	.word	0x00000018


	//----- nvinfo : EIATTR_FRAME_SIZE
	.align		4
.L_60:
        /*015c*/ 	.byte	0x04, 0x11
        /*015e*/ 	.short	(.L_62 - .L_61)
	.align		4
.L_61:
        /*0160*/ 	.word	index@(_Z25filterBoundMULTIPLIES_GEQPiS_S_S_Ph)
        /*0164*/ 	.word	0x00000008


	//----- nvinfo : EIATTR_REGCOUNT
	.align		4
.L_62:
        /*0168*/ 	.byte	0x04, 0x2f
        /*016a*/ 	.short	(.L_64 - .L_63)
	.align		4
.L_63:
        /*016c*/ 	.word	index@(_Z24filterBoundMULTIPLIES_GTPiS_S_S_Ph)
        /*0170*/ 	.word	0x0000000e


	//----- nvinfo : EIATTR_FRAME_SIZE
	.align		4
.L_64:
        /*0174*/ 	.byte	0x04, 0x11
        /*0176*/ 	.short	(.L_66 - .L_65)
	.align		4
.L_65:
        /*0178*/ 	.word	index@(_Z24filterBoundMULTIPLIES_GTPiS_S_S_Ph)
        /*017c*/ 	.word	0x00000000


	//----- nvinfo : EIATTR_REGCOUNT
	.align		4
.L_66:
        /*0180*/ 	.byte	0x04, 0x2f
        /*0182*/ 	.short	(.L_68 - .L_67)
	.align		4
.L_67:
        /*0184*/ 	.word	index@(_Z25filterBoundMULTIPLIES_LEQPiS_S_S_Ph)
        /*0188*/ 	.word	0x0000000e


	//----- nvinfo : EIATTR_FRAME_SIZE
	.align		4
.L_68:
        /*018c*/ 	.byte	0x04, 0x11
        /*018e*/ 	.short	(.L_70 - .L_69)
	.align		4
.L_69:
        /*0190*/ 	.word	index@(_Z25filterBoundMULTIPLIES_LEQPiS_S_S_Ph)
        /*0194*/ 	.word	0x00000000


	//----- nvinfo : EIATTR_REGCOUNT
	.align		4
.L_70:
        /*0198*/ 	.byte	0x04, 0x2f
        /*019a*/ 	.short	(.L_72 - .L_71)
	.align		4
.L_71:
        /*019c*/ 	.word	index@(_Z24filterBoundMULTIPLIES_LTPiS_S_S_Ph)
        /*01a0*/ 	.word	0x0000000e


	//----- nvinfo : EIATTR_FRAME_SIZE
	.align		4
.L_72:
        /*01a4*/ 	.byte	0x04, 0x11
        /*01a6*/ 	.short	(.L_74 - .L_73)
	.align		4
.L_73:
        /*01a8*/ 	.word	index@(_Z24filterBoundMULTIPLIES_LTPiS_S_S_Ph)
        /*01ac*/ 	.word	0x00000000


	//----- nvinfo : EIATTR_REGCOUNT
	.align		4
.L_74:
        /*01b0*/ 	.byte	0x04, 0x2f
        /*01b2*/ 	.short	(.L_76 - .L_75)
	.align		4
.L_75:
        /*01b4*/ 	.word	index@(_Z21filterBoundDIVIDES_EQPiS_S_S_Ph)
        /*01b8*/ 	.word	0x00000011


	//----- nvinfo : EIATTR_FRAME_SIZE
	.align		4
.L_76:
        /*01bc*/ 	.byte	0x04, 0x11
        /*01be*/ 	.short	(.L_78 - .L_77)
	.align		4
.L_77:
        /*01c0*/ 	.word	index@(_Z21filterBoundDIVIDES_EQPiS_S_S_Ph)
        /*01c4*/ 	.word	0x00000000


	//----- nvinfo : EIATTR_REGCOUNT
	.align		4
.L_78:
        /*01c8*/ 	.byte	0x04, 0x2f
        /*01ca*/ 	.short	(.L_80 - .L_79)
	.align		4
.L_79:
        /*01cc*/ 	.word	index@(_Z22filterBoundDIVIDES_NEQPiS_S_S_Ph)
        /*01d0*/ 	.word	0x0000000f


	//----- nvinfo : EIATTR_FRAME_SIZE
	.align		4
.L_80:
        /*01d4*/ 	.byte	0x04, 0x11
        /*01d6*/ 	.short	(.L_82 - .L_81)
	.align		4
.L_81:
        /*01d8*/ 	.word	index@(_Z22filterBoundDIVIDES_NEQPiS_S_S_Ph)
        /*01dc*/ 	.word	0x00000000


	//----- nvinfo : EIATTR_REGCOUNT
	.align		4
.L_82:
        /*01e0*/ 	.byte	0x04, 0x2f
        /*01e2*/ 	.short	(.L_84 - .L_83)
	.align		4
.L_83:
        /*01e4*/ 	.word	index@(_Z22filterBoundDIVIDES_GEQPiS_S_S_Ph)
        /*01e8*/ 	.word	0x00000011


	//----- nvinfo : EIATTR_FRAME_SIZE
	.align		4
.L_84:
        /*01ec*/ 	.byte	0x04, 0x11
        /*01ee*/ 	.short	(.L_86 - .L_85)
	.align		4
.L_85:
        /*01f0*/ 	.word	index@(_Z22filterBoundDIVIDES_GEQPiS_S_S_Ph)
        /*01f4*/ 	.word	0x00000000


	//----- nvinfo : EIATTR_REGCOUNT
	.align		4
.L_86:
        /*01f8*/ 	.byte	0x04, 0x2f
        /*01fa*/ 	.short	(.L_88 - .L_87)
	.align		4
.L_87:
        /*01fc*/ 	.word	index@(_Z21filterBoundDIVIDES_GTPiS_S_S_Ph)
        /*0200*/ 	.word	0x00000011


	//----- nvinfo : EIATTR_FRAME_SIZE
	.align		4
.L_88:
        /*0204*/ 	.byte	0x04, 0x11
        /*0206*/ 	.short	(.L_90 - .L_89)
	.align		4
.L_89:
        /*0208*/ 	.word	index@(_Z21filterBoundDIVIDES_GTPiS_S_S_Ph)
        /*020c*/ 	.word	0x00000000


	//----- nvinfo : EIATTR_REGCOUNT
	.align		4
.L_90:
        /*0210*/ 	.byte	0x04, 0x2f
        /*0212*/ 	.short	(.L_92 - .L_91)
	.align		4
.L_91:
        /*0214*/ 	.word	index@(_Z22filterBoundDIVIDES_LEQPiS_S_S_Ph)
        /*0218*/ 	.word	0x00000011


	//----- nvinfo : EIATTR_FRAME_SIZE
	.align		4
.L_92:
        /*021c*/ 	.byte	0x04, 0x11
        /*021e*/ 	.short	(.L_94 - .L_93)
	.align		4
.L_93:
        /*0220*/ 	.word	index@(_Z22filterBoundDIVIDES_LEQPiS_S_S_Ph)
        /*0224*/ 	.word	0x00000000


	//----- nvinfo : EIATTR_REGCOUNT
	.align		4
.L_94:
        /*0228*/ 	.byte	0x04, 0x2f
        /*022a*/ 	.short	(.L_96 - .L_95)
	.align		4
.L_95:
        /*022c*/ 	.word	index@(_Z21filterBoundDIVIDES_LTPiS_S_S_Ph)
        /*0230*/ 	.word	0x00000011


	//----- nvinfo : EIATTR_FRAME_SIZE
	.align		4
.L_96:
        /*0234*/ 	.byte	0x04, 0x11
        /*0236*/ 	.short	(.L_98 - .L_97)
	.align		4
.L_97:
        /*0238*/ 	.word	index@(_Z21filterBoundDIVIDES_LTPiS_S_S_Ph)
        /*023c*/ 	.word	0x00000000


	//----- nvinfo : EIATTR_MIN_STACK_SIZE
	.align		4
.L_98:
        /*0240*/ 	.byte	0x04, 0x12
        /*0242*/ 	.short	(.L_100 - .L_99)
	.align		4
.L_99:
        /*0244*/ 	.word	index@(_Z21filterBoundDIVIDES_LTPiS_S_S_Ph)
        /*0248*/ 	.word	0x00000000


	//----- nvinfo : EIATTR_MIN_STACK_SIZE
	.align		4
.L_100:
        /*024c*/ 	.byte	0x04, 0x12
        /*024e*/ 	.short	(.L_102 - .L_101)
	.align		4
.L_101:
        /*0250*/ 	.word	index@(_Z22filterBoundDIVIDES_LEQPiS_S_S_Ph)
        /*0254*/ 	.word	0x00000000


	//----- nvinfo : EIATTR_MIN_STACK_SIZE
	.align		4
.L_102:
        /*0258*/ 	.byte	0x04, 0x12
        /*025a*/ 	.short	(.L_104 - .L_103)
	.align		4
.L_103:
        /*025c*/ 	.word	index@(_Z21filterBoundDIVIDES_GTPiS_S_S_Ph)
        /*0260*/ 	.word	0x00000000


	//----- nvinfo : EIATTR_MIN_STACK_SIZE
	.align		4
.L_104:
        /*0264*/ 	.byte	0x04, 0x12
        /*0266*/ 	.short	(.L_106 - .L_105)
	.align		4
.L_105:
        /*0268*/ 	.word	index@(_Z22filterBoundDIVIDES_GEQPiS_S_S_Ph)
        /*026c*/ 	.word	0x00000000


	//----- nvinfo : EIATTR_MIN_STACK_SIZE
	.align		4
.L_106:
        /*0270*/ 	.byte	0x04, 0x12
        /*0272*/ 	.short	(.L_108 - .L_107)
	.align		4
.L_107:
        /*0274*/ 	.word	index@(_Z22filterBoundDIVIDES_NEQPiS_S_S_Ph)
        /*0278*/ 	.word	0x00000000


	//----- nvinfo : EIATTR_MIN_STACK_SIZE
	.align		4
.L_108:
        /*027c*/ 	.byte	0x04, 0x12
        /*027e*/ 	.short	(.L_110 - .L_109)
	.align		4
.L_109:
        /*0280*/ 	.word	index@(_Z21filterBoundDIVIDES_EQPiS_S_S_Ph)
        /*0284*/ 	.word	0x00000000


	//----- nvinfo : EIATTR_MIN_STACK_SIZE
	.align		4
.L_110:
        /*0288*/ 	.byte	0x04, 0x12
        /*028a*/ 	.short	(.L_112 - .L_111)
	.align		4
.L_111:
        /*028c*/ 	.word	index@(_Z24filterBoundMULTIPLIES_LTPiS_S_S_Ph)
        /*0290*/ 	.word	0x00000000


	//----- nvinfo : EIATTR_MIN_STACK_SIZE
	.align		4
.L_112:
        /*0294*/ 	.byte	0x04, 0x12
        /*0296*/ 	.short	(.L_114 - .L_113)
	.align		4
.L_113:
        /*0298*/ 	.word	index@(_Z25filterBoundMULTIPLIES_LEQPiS_S_S_Ph)
        /*029c*/ 	.word	0x00000000


	//----- nvinfo : EIATTR_MIN_STACK_SIZE
	.align		4
.L_114:
        /*02a0*/ 	.byte	0x04, 0x12
        /*02a2*/ 	.short	(.L_116 - .L_115)
	.align		4
.L_115:
        /*02a4*/ 	.word	index@(_Z24filterBoundMULTIPLIES_GTPiS_S_S_Ph)
        /*02a8*/ 	.word	0x00000000


	//----- nvinfo : EIATTR_MIN_STACK_SIZE
	.align		4
.L_116:
        /*02ac*/ 	.byte	0x04, 0x12
        /*02ae*/ 	.short	(.L_118 - .L_117)
	.align		4
.L_117:
        /*02b0*/ 	.word	index@(_Z25filterBoundMULTIPLIES_GEQPiS_S_S_Ph)
        /*02b4*/ 	.word	0x00000008


	//----- nvinfo : EIATTR_MIN_STACK_SIZE
	.align		4
.L_118:
        /*02b8*/ 	.byte	0x04, 0x12
        /*02ba*/ 	.short	(.L_120 - .L_119)
	.align		4
.L_119:
        /*02bc*/ 	.word	index@(_Z25filterBoundMULTIPLIES_NEQPiS_S_S_Ph)
        /*02c0*/ 	.word	0x00000000


	//----- nvinfo : EIATTR_MIN_STACK_SIZE
	.align		4
.L_120:
        /*02c4*/ 	.byte	0x04, 0x12
        /*02c6*/ 	.short	(.L_122 - .L_121)
	.align		4
.L_121:
        /*02c8*/ 	.word	index@(_Z24filterBoundMULTIPLIES_EQPiS_S_S_Ph)
        /*02cc*/ 	.word	0x00000000


	//----- nvinfo : EIATTR_MIN_STACK_SIZE
	.align		4
.L_122:
        /*02d0*/ 	.byte	0x04, 0x12
        /*02d2*/ 	.short	(.L_124 - .L_123)
	.align		4
.L_123:
        /*02d4*/ 	.word	index@(_Z19filterBoundMINUS_LTPiS_S_S_Ph)
        /*02d8*/ 	.word	0x00000000


	//----- nvinfo : EIATTR_MIN_STACK_SIZE
	.align		4
.L_124:
        /*02dc*/ 	.byte	0x04, 0x12
        /*02de*/ 	.short	(.L_126 - .L_125)
	.align		4
.L_125:
        /*02e0*/ 	.word	index@(_Z20filterBoundMINUS_LEQPiS_S_S_Ph)
        /*02e4*/ 	.word	0x00000000


	//----- nvinfo : EIATTR_MIN_STACK_SIZE
	.align		4
.L_126:
        /*02e8*/ 	.byte	0x04, 0x12
        /*02ea*/ 	.short	(.L_128 - .L_127)
	.align		4
.L_127:
        /*02ec*/ 	.word	index@(_Z19filterBoundMINUS_GTPiS_S_S_Ph)
        /*02f0*/ 	.word	0x00000000


	//----- nvinfo : EIATTR_MIN_STACK_SIZE
	.align		4
.L_128:
        /*02f4*/ 	.byte	0x04, 0x12
        /*02f6*/ 	.short	(.L_130 - .L_129)
	.align		4
.L_129:
        /*02f8*/ 	.word	index@(_Z20filterBoundMINUS_GEQPiS_S_S_Ph)
        /*02fc*/ 	.word	0x00000000


	//----- nvinfo : EIATTR_MIN_STACK_SIZE
	.align		4
.L_130:
        /*0300*/ 	.byte	0x04, 0x12
        /*0302*/ 	.short	(.L_132 - .L_131)
	.align		4
.L_131:
        /*0304*/ 	.word	index@(_Z20filterBoundMINUS_NEQPiS_S_S_Ph)
        /*0308*/ 	.word	0x00000000


	//----- nvinfo : EIATTR_MIN_STACK_SIZE
	.align		4
.L_132:
        /*030c*/ 	.byte	0x04, 0x12
        /*030e*/ 	.short	(.L_134 - .L_133)
	.align		4
.L_133:
        /*0310*/ 	.word	index@(_Z19filterBoundMINUS_EQPiS_S_S_Ph)
        /*0314*/ 	.word	0x00000000


	//----- nvinfo : EIATTR_MIN_STACK_SIZE
	.align		4
.L_134:
        /*0318*/ 	.byte	0x04, 0x12
        /*031a*/ 	.short	(.L_136 - .L_135)
	.align		4
.L_135:
        /*031c*/ 	.word	index@(_Z18filterBoundPLUS_LTPiS_S_S_Ph)
        /*0320*/ 	.word	0x00000000


	//----- nvinfo : EIATTR_MIN_STACK_SIZE
	.align		4
.L_136:
        /*0324*/ 	.byte	0x04, 0x12
        /*0326*/ 	.short	(.L_138 - .L_137)
	.align		4
.L_137:
        /*0328*/ 	.word	index@(_Z19filterBoundPLUS_LEQPiS_S_S_Ph)
        /*032c*/ 	.word	0x00000000


	//----- nvinfo : EIATTR_MIN_STACK_SIZE
	.align		4
.L_138:
        /*0330*/ 	.byte	0x04, 0x12
        /*0332*/ 	.short	(.L_140 - .L_139)
	.align		4
.L_139:
        /*0334*/ 	.word	index@(_Z18filterBoundPLUS_GTPiS_S_S_Ph)
        /*0338*/ 	.word	0x00000000


	//----- nvinfo : EIATTR_MIN_STACK_SIZE
	.align		4
.L_140:
        /*033c*/ 	.byte	0x04, 0x12
        /*033e*/ 	.short	(.L_142 - .L_141)
	.align		4
.L_141:
        /*0340*/ 	.word	index@(_Z19filterBoundPLUS_GEQPiS_S_S_Ph)
        /*0344*/ 	.word	0x00000000


	//----- nvinfo : EIATTR_MIN_STACK_SIZE
	.align		4
.L_142:
        /*0348*/ 	.byte	0x04, 0x12
        /*034a*/ 	.short	(.L_144 - .L_143)
	.align		4
.L_143:
        /*034c*/ 	.word	index@(_Z19filterBoundPLUS_NEQPiS_S_S_Ph)
        /*0350*/ 	.word	0x00000000


	//----- nvinfo : EIATTR_MIN_STACK_SIZE
	.align		4
.L_144:
        /*0354*/ 	.byte	0x04, 0x12
        /*0356*/ 	.short	(.L_146 - .L_145)
	.align		4
.L_145:
        /*0358*/ 	.word	index@(_Z18filterBoundPLUS_EQPiS_S_S_Ph)
        /*035c*/ 	.word	0x00000000
.L_146:


//--------------------- .nv.compat                --------------------------
	.section	.nv.compat,"",@"SHT_CUDA_COMPAT_INFO"
	.align	4
        /*0000*/ 	.byte	0x02, 0x09, 0x00, 0x00, 0x02, 0x02, 0x01, 0x00, 0x02, 0x05, 0x05, 0x00, 0x03, 0x07, 0x01, 0x01
        /*0010*/ 	.byte	0x02, 0x03, 0x00, 0x00, 0x02, 0x06, 0x01, 0x00, 0x04, 0x0b, 0x08, 0x00, 0x09, 0x00, 0x00, 0x00
        /*0020*/ 	.byte	0x00, 0x00, 0x00, 0x00


//--------------------- .nv.info._Z21filterBoundDIVIDES_LTPiS_S_S_Ph --------------------------
	.section	.nv.info._Z21filterBoundDIVIDES_LTPiS_S_S_Ph,"",@"SHT_CUDA_INFO"
	.sectionflags	@""
	.align	4


	//----- nvinfo : EIATTR_CUDA_API_VERSION
	.align		4
        /*0000*/ 	.byte	0x04, 0x37
        /*0002*/ 	.short	(.L_148 - .L_147)
.L_147:
        /*0004*/ 	.word	0x00000082


	//----- nvinfo : EIATTR_KPARAM_INFO
	.align		4
.L_148:
        /*0008*/ 	.byte	0x04, 0x17
        /*000a*/ 	.short	(.L_150 - .L_149)
.L_149:
        /*000c*/ 	.word	0x00000000
        /*0010*/ 	.short	0x0004
        /*0012*/ 	.short	0x0020
        /*0014*/ 	.byte	0x00, 0xf5, 0x21, 0x00


	//----- nvinfo : EIATTR_KPARAM_INFO
	.align		4
.L_150:
        /*0018*/ 	.byte	0x04, 0x17
        /*001a*/ 	.short	(.L_152 - .L_151)
.L_151:
        /*001c*/ 	.word	0x00000000
        /*0020*/ 	.short	0x0003
        /*0022*/ 	.short	0x0018
        /*0024*/ 	.byte	0x00, 0xf5, 0x21, 0x00


	//----- nvinfo : EIATTR_KPARAM_INFO
	.align		4
.L_152:
        /*0028*/ 	.byte	0x04, 0x17
        /*002a*/ 	.short	(.L_154 - .L_153)
.L_153:
        /*002c*/ 	.word	0x00000000
        /*0030*/ 	.short	0x0002
        /*0032*/ 	.short	0x0010
        /*0034*/ 	.byte	0x00, 0xf5, 0x21, 0x00


	//----- nvinfo : EIATTR_KPARAM_INFO
	.align		4
.L_154:
        /*0038*/ 	.byte	0x04, 0x17
        /*003a*/ 	.short	(.L_156 - .L_155)
.L_155:
        /*003c*/ 	.word	0x00000000
        /*0040*/ 	.short	0x0001
        /*0042*/ 	.short	0x0008
        /*0044*/ 	.byte	0x00, 0xf5, 0x21, 0x00


	//----- nvinfo : EIATTR_KPARAM_INFO
	.align		4
.L_156:
        /*0048*/ 	.byte	0x04, 0x17
        /*004a*/ 	.short	(.L_158 - .L_157)
.L_157:
        /*004c*/ 	.word	0x00000000
        /*0050*/ 	.short	0x0000
        /*0052*/ 	.short	0x0000
        /*0054*/ 	.byte	0x00, 0xf5, 0x21, 0x00


	//----- nvinfo : EIATTR_SPARSE_MMA_MASK
	.align		4
.L_158:
        /*0058*/ 	.byte	0x03, 0x50
        /*005a*/ 	.short	0x0000


	//----- nvinfo : EIATTR_MAXREG_COUNT
	.align		4
        /*005c*/ 	.byte	0x03, 0x1b
        /*005e*/ 	.short	0x00ff


	//----- nvinfo : EIATTR_MERCURY_ISA_VERSION
	.align		4
        /*0060*/ 	.byte	0x03, 0x5f
        /*0062*/ 	.short	0x0101


	//----- nvinfo : EIATTR_VRC_CTA_INIT_COUNT
	.align		4
        /*0064*/ 	.byte	0x02, 0x4a
	.zero		1
	.zero		1


	//----- nvinfo : EIATTR_EXIT_INSTR_OFFSETS
	.align		4
        /*0068*/ 	.byte	0x04, 0x1c
        /*006a*/ 	.short	(.L_160 - .L_159)


	//   ....[0]....
.L_159:
        /*006c*/ 	.word	0x00000460


	//----- nvinfo : EIATTR_CRS_STACK_SIZE
	.align		4
.L_160:
        /*0070*/ 	.byte	0x04, 0x1e
        /*0072*/ 	.short	(.L_162 - .L_161)
.L_161:
        /*0074*/ 	.word	0x00000000


	//----- nvinfo : EIATTR_CBANK_PARAM_SIZE
	.align		4
.L_162:
        /*0078*/ 	.byte	0x03, 0x19
        /*007a*/ 	.short	0x0028


	//----- nvinfo : EIATTR_PARAM_CBANK
	.align		4
        /*007c*/ 	.byte	0x04, 0x0a
        /*007e*/ 	.short	(.L_164 - .L_163)
	.align		4
.L_163:
        /*0080*/ 	.word	index@(.nv.constant0._Z21filterBoundDIVIDES_LTPiS_S_S_Ph)
        /*0084*/ 	.short	0x0380
        /*0086*/ 	.short	0x0028


	//----- nvinfo : EIATTR_SW_WAR
	.align		4
.L_164:
        /*0088*/ 	.byte	0x04, 0x36
        /*008a*/ 	.short	(.L_166 - .L_165)
.L_165:
        /*008c*/ 	.word	0x00000008
.L_166:


//--------------------- .nv.info._Z22filterBoundDIVIDES_LEQPiS_S_S_Ph --------------------------
	.section	.nv.info._Z22filterBoundDIVIDES_LEQPiS_S_S_Ph,"",@"SHT_CUDA_INFO"
	.sectionflags	@""
	.align	4


	//----- nvinfo : EIATTR_CUDA_API_VERSION
	.align		4
        /*0000*/ 	.byte	0x04, 0x37
        /*0002*/ 	.short	(.L_168 - .L_167)
.L_167:
        /*0004*/ 	.word	0x00000082


	//----- nvinfo : EIATTR_KPARAM_INFO
	.align		4
.L_168:
        /*0008*/ 	.byte	0x04, 0x17
        /*000a*/ 	.short	(.L_170 - .L_169)
.L_169:
        /*000c*/ 	.word	0x00000000
        /*0010*/ 	.short	0x0004
        /*0012*/ 	.short	0x0020
        /*0014*/ 	.byte	0x00, 0xf5, 0x21, 0x00


	//----- nvinfo : EIATTR_KPARAM_INFO
	.align		4
.L_170:
        /*0018*/ 	.byte	0x04, 0x17
        /*001a*/ 	.short	(.L_172 - .L_171)
.L_171:
        /*001c*/ 	.word	0x00000000
        /*0020*/ 	.short	0x0003
        /*0022*/ 	.short	0x0018
        /*0024*/ 	.byte	0x00, 0xf5, 0x21, 0x00


	//----- nvinfo : EIATTR_KPARAM_INFO
	.align		4
.L_172:
        /*0028*/ 	.byte	0x04, 0x17
        /*002a*/ 	.short	(.L_174 - .L_173)
.L_173:
        /*002c*/ 	.word	0x00000000
        /*0030*/ 	.short	0x0002
        /*0032*/ 	.short	0x0010
        /*0034*/ 	.byte	0x00, 0xf5, 0x21, 0x00


	//----- nvinfo : EIATTR_KPARAM_INFO
	.align		4
.L_174:
        /*0038*/ 	.byte	0x04, 0x17
        /*003a*/ 	.short	(.L_176 - .L_175)
.L_175:
        /*003c*/ 	.word	0x00000000
        /*0040*/ 	.short	0x0001
        /*0042*/ 	.short	0x0008
        /*0044*/ 	.byte	0x00, 0xf5, 0x21, 0x00


	//----- nvinfo : EIATTR_KPARAM_INFO
	.align		4
.L_176:
        /*0048*/ 	.byte	0x04, 0x17
        /*004a*/ 	.short	(.L_178 - .L_177)
.L_177:
        /*004c*/ 	.word	0x00000000
        /*0050*/ 	.short	0x0000
        /*0052*/ 	.short	0x0000
        /*0054*/ 	.byte	0x00, 0xf5, 0x21, 0x00


	//----- nvinfo : EIATTR_SPARSE_MMA_MASK
	.align		4
.L_178:
        /*0058*/ 	.byte	0x03, 0x50
        /*005a*/ 	.short	0x0000


	//----- nvinfo : EIATTR_MAXREG_COUNT
	.align		4
        /*005c*/ 	.byte	0x03, 0x1b
        /*005e*/ 	.short	0x00ff


	//----- nvinfo : EIATTR_MERCURY_ISA_VERSION
	.align		4
        /*0060*/ 	.byte	0x03, 0x5f
        /*0062*/ 	.short	0x0101


	//----- nvinfo : EIATTR_VRC_CTA_INIT_COUNT
	.align		4
        /*0064*/ 	.byte	0x02, 0x4a
	.zero		1
	.zero		1


	//----- nvinfo : EIATTR_EXIT_INSTR_OFFSETS
	.align		4
        /*0068*/ 	.byte	0x04, 0x1c
        /*006a*/ 	.short	(.L_180 - .L_179)


	//   ....[0]....
.L_179:
        /*006c*/ 	.word	0x00000460


	//----- nvinfo : EIATTR_CRS_STACK_SIZE
	.align		4
.L_180:
        /*0070*/ 	.byte	0x04, 0x1e
        /*0072*/ 	.short	(.L_182 - .L_181)
.L_181:
        /*0074*/ 	.word	0x00000000


	//----- nvinfo : EIATTR_CBANK_PARAM_SIZE
	.align		4
.L_182:
        /*0078*/ 	.byte	0x03, 0x19
        /*007a*/ 	.short	0x0028


	//----- nvinfo : EIATTR_PARAM_CBANK
	.align		4
        /*007c*/ 	.byte	0x04, 0x0a
        /*007e*/ 	.short	(.L_184 - .L_183)
	.align		4
.L_183:
        /*0080*/ 	.word	index@(.nv.constant0._Z22filterBoundDIVIDES_LEQPiS_S_S_Ph)
        /*0084*/ 	.short	0x0380
        /*0086*/ 	.short	0x0028


	//----- nvinfo : EIATTR_SW_WAR
	.align		4
.L_184:
        /*0088*/ 	.byte	0x04, 0x36
        /*008a*/ 	.short	(.L_186 - .L_185)
.L_185:
        /*008c*/ 	.word	0x00000008
.L_186:


//--------------------- .nv.info._Z21filterBoundDIVIDES_GTPiS_S_S_Ph --------------------------
	.section	.nv.info._Z21filterBoundDIVIDES_GTPiS_S_S_Ph,"",@"SHT_CUDA_INFO"
	.sectionflags	@""
	.align	4


	//----- nvinfo : EIATTR_CUDA_API_VERSION
	.align		4
        /*0000*/ 	.byte	0x04, 0x37
        /*0002*/ 	.short	(.L_188 - .L_187)
.L_187:
        /*0004*/ 	.word	0x00000082


	//----- nvinfo : EIATTR_KPARAM_INFO
	.align		4
.L_188:
        /*0008*/ 	.byte	0x04, 0x17
        /*000a*/ 	.short	(.L_190 - .L_189)
.L_189:
        /*000c*/ 	.word	0x00000000
        /*0010*/ 	.short	0x0004
        /*0012*/ 	.short	0x0020
        /*0014*/ 	.byte	0x00, 0xf5, 0x21, 0x00


	//----- nvinfo : EIATTR_KPARAM_INFO
	.align		4
.L_190:
        /*0018*/ 	.byte	0x04, 0x17
        /*001a*/ 	.short	(.L_192 - .L_191)
.L_191:
        /*001c*/ 	.word	0x00000000
        /*0020*/ 	.short	0x0003
        /*0022*/ 	.short	0x0018
        /*0024*/ 	.byte	0x00, 0xf5, 0x21, 0x00


	//----- nvinfo : EIATTR_KPARAM_INFO
	.align		4
.L_192:
        /*0028*/ 	.byte	0x04, 0x17
        /*002a*/ 	.short	(.L_194 - .L_193)
.L_193:
        /*002c*/ 	.word	0x00000000
        /*0030*/ 	.short	0x0002
        /*0032*/ 	.short	0x0010
        /*0034*/ 	.byte	0x00, 0xf5, 0x21, 0x00


	//----- nvinfo : EIATTR_KPARAM_INFO
	.align		4
.L_194:
        /*0038*/ 	.byte	0x04, 0x17
        /*003a*/ 	.short	(.L_196 - .L_195)
.L_195:
        /*003c*/ 	.word	0x00000000
        /*0040*/ 	.short	0x0001
        /*0042*/ 	.short	0x0008
        /*0044*/ 	.byte	0x00, 0xf5, 0x21, 0x00


	//----- nvinfo : EIATTR_KPARAM_INFO
	.align		4
.L_196:
        /*0048*/ 	.byte	0x04, 0x17
        /*004a*/ 	.short	(.L_198 - .L_197)
.L_197:
        /*004c*/ 	.word	0x00000000
        /*0050*/ 	.short	0x0000
        /*0052*/ 	.short	0x0000
        /*0054*/ 	.byte	0x00, 0xf5, 0x21, 0x00


	//----- nvinfo : EIATTR_SPARSE_MMA_MASK
	.align		4
.L_198:
        /*0058*/ 	.byte	0x03, 0x50
        /*005a*/ 	.short	0x0000


	//----- nvinfo : EIATTR_MAXREG_COUNT
	.align		4
        /*005c*/ 	.byte	0x03, 0x1b
        /*005e*/ 	.short	0x00ff


	//----- nvinfo : EIATTR_MERCURY_ISA_VERSION
	.align		4
        /*0060*/ 	.byte	0x03, 0x5f
        /*0062*/ 	.short	0x0101


	//----- nvinfo : EIATTR_VRC_CTA_INIT_COUNT
	.align		4
        /*0064*/ 	.byte	0x02, 0x4a
	.zero		1
	.zero		1


	//----- nvinfo : EIATTR_EXIT_INSTR_OFFSETS
	.align		4
        /*0068*/ 	.byte	0x04, 0x1c
        /*006a*/ 	.short	(.L_200 - .L_199)


	//   ....[0]....
.L_199:
        /*006c*/ 	.word	0x00000460


	//----- nvinfo : EIATTR_CRS_STACK_SIZE
	.align		4
.L_200:
        /*0070*/ 	.byte	0x04, 0x1e
        /*0072*/ 	.short	(.L_202 - .L_201)
.L_201:
        /*0074*/ 	.word	0x00000000


	//----- nvinfo : EIATTR_CBANK_PARAM_SIZE
	.align		4
.L_202:
        /*0078*/ 	.byte	0x03, 0x19
        /*007a*/ 	.short	0x0028


	//----- nvinfo : EIATTR_PARAM_CBANK
	.align		4
        /*007c*/ 	.byte	0x04, 0x0a
        /*007e*/ 	.short	(.L_204 - .L_203)
	.align		4
.L_203:
        /*0080*/ 	.word	index@(.nv.constant0._Z21filterBoundDIVIDES_GTPiS_S_S_Ph)
        /*0084*/ 	.short	0x0380
        /*0086*/ 	.short	0x0028


	//----- nvinfo : EIATTR_SW_WAR
	.align		4
.L_204:
        /*0088*/ 	.byte	0x04, 0x36
        /*008a*/ 	.short	(.L_206 - .L_205)
.L_205:
        /*008c*/ 	.word	0x00000008
.L_206:


//--------------------- .nv.info._Z22filterBoundDIVIDES_GEQPiS_S_S_Ph --------------------------
	.section	.nv.info._Z22filterBoundDIVIDES_GEQPiS_S_S_Ph,"",@"SHT_CUDA_INFO"
	.sectionflags	@""
	.align	4


	//----- nvinfo : EIATTR_CUDA_API_VERSION
	.align		4
        /*0000*/ 	.byte	0x04, 0x37
        /*0002*/ 	.short	(.L_208 - .L_207)
.L_207:
        /*0004*/ 	.word	0x00000082


	//----- nvinfo : EIATTR_KPARAM_INFO
	.align		4
.L_208:
        /*0008*/ 	.byte	0x04, 0x17
        /*000a*/ 	.short	(.L_210 - .L_209)
.L_209:
        /*000c*/ 	.word	0x00000000
        /*0010*/ 	.short	0x0004
        /*0012*/ 	.short	0x0020
        /*0014*/ 	.byte	0x00, 0xf5, 0x21, 0x00


	//----- nvinfo : EIATTR_KPARAM_INFO
	.align		4
.L_210:
        /*0018*/ 	.byte	0x04, 0x17
        /*001a*/ 	.short	(.L_212 - .L_211)
.L_211:
        /*001c*/ 	.word	0x00000000
        /*0020*/ 	.short	0x0003
        /*0022*/ 	.short	0x0018
        /*0024*/ 	.byte	0x00, 0xf5, 0x21, 0x00


	//----- nvinfo : EIATTR_KPARAM_INFO
	.align		4
.L_212:
        /*0028*/ 	.byte	0x04, 0x17
        /*002a*/ 	.short	(.L_214 - .L_213)
.L_213:
        /*002c*/ 	.word	0x00000000
        /*0030*/ 	.short	0x0002
        /*0032*/ 	.short	0x0010
        /*0034*/ 	.byte	0x00, 0xf5, 0x21, 0x00


	//----- nvinfo : EIATTR_KPARAM_INFO
	.align		4
.L_214:
        /*0038*/ 	.byte	0x04, 0x17
        /*003a*/ 	.short	(.L_216 - .L_215)
.L_215:
        /*003c*/ 	.word	0x00000000
        /*0040*/ 	.short	0x0001
        /*0042*/ 	.short	0x0008
        /*0044*/ 	.byte	0x00, 0xf5, 0x21, 0x00


	//----- nvinfo : EIATTR_KPARAM_INFO
	.align		4
.L_216:
        /*0048*/ 	.byte	0x04, 0x17
        /*004a*/ 	.short	(.L_218 - .L_217)
.L_217:
        /*004c*/ 	.word	0x00000000
        /*0050*/ 	.short	0x0000
        /*0052*/ 	.short	0x0000
        /*0054*/ 	.byte	0x00, 0xf5, 0x21, 0x00


	//----- nvinfo : EIATTR_SPARSE_MMA_MASK
	.align		4
.L_218:
        /*0058*/ 	.byte	0x03, 0x50
        /*005a*/ 	.short	0x0000


	//----- nvinfo : EIATTR_MAXREG_COUNT
	.align		4
        /*005c*/ 	.byte	0x03, 0x1b
        /*005e*/ 	.short	0x00ff


	//----- nvinfo : EIATTR_MERCURY_ISA_VERSION
	.align		4
        /*0060*/ 	.byte	0x03, 0x5f
        /*0062*/ 	.short	0x0101


	//----- nvinfo : EIATTR_VRC_CTA_INIT_COUNT
	.align		4
        /*0064*/ 	.byte	0x02, 0x4a
	.zero		1
	.zero		1


	//----- nvinfo : EIATTR_EXIT_INSTR_OFFSETS
	.align		4
        /*0068*/ 	.byte	0x04, 0x1c
        /*006a*/ 	.short	(.L_220 - .L_219)


	//   ....[0]....
.L_219:
        /*006c*/ 	.word	0x00000460


	//----- nvinfo : EIATTR_CRS_STACK_SIZE
	.align		4
.L_220:
        /*0070*/ 	.byte	0x04, 0x1e
        /*0072*/ 	.short	(.L_222 - .L_221)
.L_221:
        /*0074*/ 	.word	0x00000000


	//----- nvinfo : EIATTR_CBANK_PARAM_SIZE
	.align		4
.L_222:
        /*0078*/ 	.byte	0x03, 0x19
        /*007a*/ 	.short	0x0028


	//----- nvinfo : EIATTR_PARAM_CBANK
	.align		4
        /*007c*/ 	.byte	0x04, 0x0a
        /*007e*/ 	.short	(.L_224 - .L_223)
	.align		4
.L_223:
        /*0080*/ 	.word	index@(.nv.constant0._Z22filterBoundDIVIDES_GEQPiS_S_S_Ph)
        /*0084*/ 	.short	0x0380
        /*0086*/ 	.short	0x0028


	//----- nvinfo : EIATTR_SW_WAR
	.align		4
.L_224:
        /*0088*/ 	.byte	0x04, 0x36
        /*008a*/ 	.short	(.L_226 - .L_225)
.L_225:
        /*008c*/ 	.word	0x00000008
.L_226:


//--------------------- .nv.info._Z22filterBoundDIVIDES_NEQPiS_S_S_Ph --------------------------
	.section	.nv.info._Z22filterBoundDIVIDES_NEQPiS_S_S_Ph,"",@"SHT_CUDA_INFO"
	.sectionflags	@""
	.align	4


	//----- nvinfo : EIATTR_CUDA_API_VERSION
	.align		4
        /*0000*/ 	.byte	0x04, 0x37
        /*0002*/ 	.short	(.L_228 - .L_227)
.L_227:
        /*0004*/ 	.word	0x00000082


	//----- nvinfo : EIATTR_KPARAM_INFO
	.align		4
.L_228:
        /*0008*/ 	.byte	0x04, 0x17
        /*000a*/ 	.short	(.L_230 - .L_229)
.L_229:
        /*000c*/ 	.word	0x00000000
        /*0010*/ 	.short	0x0004
        /*0012*/ 	.short	0x0020
        /*0014*/ 	.byte	0x00, 0xf5, 0x21, 0x00


	//----- nvinfo : EIATTR_KPARAM_INFO
	.align		4
.L_230:
        /*0018*/ 	.byte	0x04, 0x17
        /*001a*/ 	.short	(.L_232 - .L_231)
.L_231:
        /*001c*/ 	.word	0x00000000
        /*0020*/ 	.short	0x0003
        /*0022*/ 	.short	0x0018
        /*0024*/ 	.byte	0x00, 0xf5, 0x21, 0x00


	//----- nvinfo : EIATTR_KPARAM_INFO
	.align		4
.L_232:
        /*0028*/ 	.byte	0x04, 0x17
        /*002a*/ 	.short	(.L_234 - .L_233)
.L_233:
        /*002c*/ 	.word	0x00000000
        /*0030*/ 	.short	0x0002
        /*0032*/ 	.short	0x0010
        /*0034*/ 	.byte	0x00, 0xf5, 0x21, 0x00


	//----- nvinfo : EIATTR_KPARAM_INFO
	.align		4
.L_234:
        /*0038*/ 	.byte	0x04, 0x17
        /*003a*/ 	.short	(.L_236 - .L_235)
.L_235:
        /*003c*/ 	.word	0x00000000
        /*0040*/ 	.short	0x0001
        /*0042*/ 	.short	0x0008
        /*0044*/ 	.byte	0x00, 0xf5, 0x21, 0x00


	//----- nvinfo : EIATTR_KPARAM_INFO
	.align		4
.L_236:
        /*0048*/ 	.byte	0x04, 0x17
        /*004a*/ 	.short	(.L_238 - .L_237)
.L_237:
        /*004c*/ 	.word	0x00000000
        /*0050*/ 	.short	0x0000
        /*0052*/ 	.short	0x0000
        /*0054*/ 	.byte	0x00, 0xf5, 0x21, 0x00


	//----- nvinfo : EIATTR_SPARSE_MMA_MASK
	.align		4
.L_238:
        /*0058*/ 	.byte	0x03, 0x50
        /*005a*/ 	.short	0x0000


	//----- nvinfo : EIATTR_MAXREG_COUNT
	.align		4
        /*005c*/ 	.byte	0x03, 0x1b
        /*005e*/ 	.short	0x00ff


	//----- nvinfo : EIATTR_MERCURY_ISA_VERSION
	.align		4
        /*0060*/ 	.byte	0x03, 0x5f
        /*0062*/ 	.short	0x0101


	//----- nvinfo : EIATTR_VRC_CTA_INIT_COUNT
	.align		4
        /*0064*/ 	.byte	0x02, 0x4a
	.zero		1
	.zero		1


	//----- nvinfo : EIATTR_EXIT_INSTR_OFFSETS
	.align		4
        /*0068*/ 	.byte	0x04, 0x1c
        /*006a*/ 	.short	(.L_240 - .L_239)


	//   ....[0]....
.L_239:
        /*006c*/ 	.word	0x00000480


	//----- nvinfo : EIATTR_CRS_STACK_SIZE
	.align		4
.L_240:
        /*0070*/ 	.byte	0x04, 0x1e
        /*0072*/ 	.short	(.L_242 - .L_241)
.L_241:
        /*0074*/ 	.word	0x00000000


	//----- nvinfo : EIATTR_CBANK_PARAM_SIZE
	.align		4
.L_242:
        /*0078*/ 	.byte	0x03, 0x19
        /*007a*/ 	.short	0x0028


	//----- nvinfo : EIATTR_PARAM_CBANK
	.align		4
        /*007c*/ 	.byte	0x04, 0x0a
        /*007e*/ 	.short	(.L_244 - .L_243)
	.align		4
.L_243:
        /*0080*/ 	.word	index@(.nv.constant0._Z22filterBoundDIVIDES_NEQPiS_S_S_Ph)
        /*0084*/ 	.short	0x0380
        /*0086*/ 	.short	0x0028


	//----- nvinfo : EIATTR_SW_WAR
	.align		4
.L_244:
        /*0088*/ 	.byte	0x04, 0x36
        /*008a*/ 	.short	(.L_246 - .L_245)
.L_245:
        /*008c*/ 	.word	0x00000008
.L_246:


//--------------------- .nv.info._Z21filterBoundDIVIDES_EQPiS_S_S_Ph --------------------------
	.section	.nv.info._Z21filterBoundDIVIDES_EQPiS_S_S_Ph,"",@"SHT_CUDA_INFO"
	.sectionflags	@""
	.align	4


	//----- nvinfo : EIATTR_CUDA_API_VERSION
	.align		4
        /*0000*/ 	.byte	0x04, 0x37
        /*0002*/ 	.short	(.L_248 - .L_247)
.L_247:
        /*0004*/ 	.word	0x00000082


	//----- nvinfo : EIATTR_KPARAM_INFO
	.align		4
.L_248:
        /*0008*/ 	.byte	0x04, 0x17
        /*000a*/ 	.short	(.L_250 - .L_249)
.L_249:
        /*000c*/ 	.word	0x00000000
        /*0010*/ 	.short	0x0004
        /*0012*/ 	.short	0x0020
        /*0014*/ 	.byte	0x00, 0xf5, 0x21, 0x00


	//----- nvinfo : EIATTR_KPARAM_INFO
	.align		4
.L_250:
        /*0018*/ 	.byte	0x04, 0x17
        /*001a*/ 	.short	(.L_252 - .L_251)
.L_251:
        /*001c*/ 	.word	0x00000000
        /*0020*/ 	.short	0x0003
        /*0022*/ 	.short	0x0018
        /*0024*/ 	.byte	0x00, 0xf5, 0x21, 0x00


	//----- nvinfo : EIATTR_KPARAM_INFO
	.align		4
.L_252:
        /*0028*/ 	.byte	0x04, 0x17
        /*002a*/ 	.short	(.L_254 - .L_253)
.L_253:
        /*002c*/ 	.word	0x00000000
        /*0030*/ 	.short	0x0002
        /*0032*/ 	.short	0x0010
        /*0034*/ 	.byte	0x00, 0xf5, 0x21, 0x00


	//----- nvinfo : EIATTR_KPARAM_INFO
	.align		4
.L_254:
        /*0038*/ 	.byte	0x04, 0x17
        /*003a*/ 	.short	(.L_256 - .L_255)
.L_255:
        /*003c*/ 	.word	0x00000000
        /*0040*/ 	.short	0x0001
        /*0042*/ 	.short	0x0008
        /*0044*/ 	.byte	0x00, 0xf5, 0x21, 0x00


	//----- nvinfo : EIATTR_KPARAM_INFO
	.align		4
.L_256:
        /*0048*/ 	.byte	0x04, 0x17
        /*004a*/ 	.short	(.L_258 - .L_257)
.L_257:
        /*004c*/ 	.word	0x00000000
        /*0050*/ 	.short	0x0000
        /*0052*/ 	.short	0x0000
        /*0054*/ 	.byte	0x00, 0xf5, 0x21, 0x00


	//----- nvinfo : EIATTR_SPARSE_MMA_MASK
	.align		4
.L_258:
        /*0058*/ 	.byte	0x03, 0x50
        /*005a*/ 	.short	0x0000


	//----- nvinfo : EIATTR_MAXREG_COUNT
	.align		4
        /*005c*/ 	.byte	0x03, 0x1b
        /*005e*/ 	.short	0x00ff


	//----- nvinfo : EIATTR_MERCURY_ISA_VERSION
	.align		4
        /*0060*/ 	.byte	0x03, 0x5f
        /*0062*/ 	.short	0x0101


	//----- nvinfo : EIATTR_VRC_CTA_INIT_COUNT
	.align		4
        /*0064*/ 	.byte	0x02, 0x4a
	.zero		1
	.zero		1


	//----- nvinfo : EIATTR_EXIT_INSTR_OFFSETS
	.align		4
        /*0068*/ 	.byte	0x04, 0x1c
        /*006a*/ 	.short	(.L_260 - .L_259)


	//   ....[0]....
.L_259:
        /*006c*/ 	.word	0x00000460


	//----- nvinfo : EIATTR_CRS_STACK_SIZE
	.align		4
.L_260:
        /*0070*/ 	.byte	0x04, 0x1e
        /*0072*/ 	.short	(.L_262 - .L_261)
.L_261:
        /*0074*/ 	.word	0x00000000


	//----- nvinfo : EIATTR_CBANK_PARAM_SIZE
	.align		4
.L_262:
        /*0078*/ 	.byte	0x03, 0x19
        /*007a*/ 	.short	0x0028


	//----- nvinfo : EIATTR_PARAM_CBANK
	.align		4
        /*007c*/ 	.byte	0x04, 0x0a
        /*007e*/ 	.short	(.L_264 - .L_263)
	.align		4
.L_263:
        /*0080*/ 	.word	index@(.nv.constant0._Z21filterBoundDIVIDES_EQPiS_S_S_Ph)
        /*0084*/ 	.short	0x0380
        /*0086*/ 	.short	0x0028


	//----- nvinfo : EIATTR_SW_WAR
	.align		4
.L_264:
        /*0088*/ 	.byte	0x04, 0x36
        /*008a*/ 	.short	(.L_266 - .L_265)
.L_265:
        /*008c*/ 	.word	0x00000008
.L_266:


//--------------------- .nv.info._Z24filterBoundMULTIPLIES_LTPiS_S_S_Ph --------------------------
	.section	.nv.info._Z24filterBoundMULTIPLIES_LTPiS_S_S_Ph,"",@"SHT_CUDA_INFO"
	.sectionflags	@""
	.align	4


	//----- nvinfo : EIATTR_CUDA_API_VERSION
	.align		4
        /*0000*/ 	.byte	0x04, 0x37
        /*0002*/ 	.short	(.L_268 - .L_267)
.L_267:
        /*0004*/ 	.word	0x00000082


	//----- nvinfo : EIATTR_KPARAM_INFO
	.align		4
.L_268:
        /*0008*/ 	.byte	0x04, 0x17
        /*000a*/ 	.short	(.L_270 - .L_269)
.L_269:
        /*000c*/ 	.word	0x00000000
        /*0010*/ 	.short	0x0004
        /*0012*/ 	.short	0x0020
        /*0014*/ 	.byte	0x00, 0xf5, 0x21, 0x00


	//----- nvinfo : EIATTR_KPARAM_INFO
	.align		4
.L_270:
        /*0018*/ 	.byte	0x04, 0x17
        /*001a*/ 	.short	(.L_272 - .L_271)
.L_271:
        /*001c*/ 	.word	0x00000000
        /*0020*/ 	.short	0x0003
        /*0022*/ 	.short	0x0018
        /*0024*/ 	.byte	0x00, 0xf5, 0x21, 0x00


	//----- nvinfo : EIATTR_KPARAM_INFO
	.align		4
.L_272:
        /*0028*/ 	.byte	0x04, 0x17
        /*002a*/ 	.short	(.L_274 - .L_273)
.L_273:
        /*002c*/ 	.word	0x00000000
        /*0030*/ 	.short	0x0002
        /*0032*/ 	.short	0x0010
        /*0034*/ 	.byte	0x00, 0xf5, 0x21, 0x00


	//----- nvinfo : EIATTR_KPARAM_INFO
	.align		4
.L_274:
        /*0038*/ 	.byte	0x04, 0x17
        /*003a*/ 	.short	(.L_276 - .L_275)
.L_275:
        /*003c*/ 	.word	0x00000000
        /*0040*/ 	.short	0x0001
        /*0042*/ 	.short	0x0008
        /*0044*/ 	.byte	0x00, 0xf5, 0x21, 0x00


	//----- nvinfo : EIATTR_KPARAM_INFO
	.align		4
.L_276:
        /*0048*/ 	.byte	0x04, 0x17
        /*004a*/ 	.short	(.L_278 - .L_277)
.L_277:
        /*004c*/ 	.word	0x00000000
        /*0050*/ 	.short	0x0000
        /*0052*/ 	.short	0x0000
        /*0054*/ 	.byte	0x00, 0xf5, 0x21, 0x00


	//----- nvinfo : EIATTR_SPARSE_MMA_MASK
	.align		4
.L_278:
        /*0058*/ 	.byte	0x03, 0x50
        /*005a*/ 	.short	0x0000


	//----- nvinfo : EIATTR_MAXREG_COUNT
	.align		4
        /*005c*/ 	.byte	0x03, 0x1b
        /*005e*/ 	.short	0x00ff


	//----- nvinfo : EIATTR_MERCURY_ISA_VERSION
	.align		4
        /*0060*/ 	.byte	0x03, 0x5f
        /*0062*/ 	.short	0x0101


	//----- nvinfo : EIATTR_VRC_CTA_INIT_COUNT
	.align		4
        /*0064*/ 	.byte	0x02, 0x4a
	.zero		1
	.zero		1


	//----- nvinfo : EIATTR_EXIT_INSTR_OFFSETS
	.align		4
        /*0068*/ 	.byte	0x04, 0x1c
        /*006a*/ 	.short	(.L_280 - .L_279)


	//   ....[0]....
.L_279:
        /*006c*/ 	.word	0x00000150


	//----- nvinfo : EIATTR_CBANK_PARAM_SIZE
	.align		4
.L_280:
        /*0070*/ 	.byte	0x03, 0x19
        /*0072*/ 	.short	0x0028


	//----- nvinfo : EIATTR_PARAM_CBANK
	.align		4
        /*0074*/ 	.byte	0x04, 0x0a
        /*0076*/ 	.short	(.L_282 - .L_281)
	.align		4
.L_281:
        /*0078*/ 	.word	index@(.nv.constant0._Z24filterBoundMULTIPLIES_LTPiS_S_S_Ph)
        /*007c*/ 	.short	0x0380
        /*007e*/ 	.short	0x0028


	//----- nvinfo : EIATTR_SW_WAR
	.align		4
.L_282:
        /*0080*/ 	.byte	0x04, 0x36
        /*0082*/ 	.short	(.L_284 - .L_283)
.L_283:
        /*0084*/ 	.word	0x00000008
.L_284:


//--------------------- .nv.info._Z25filterBoundMULTIPLIES_LEQPiS_S_S_Ph --------------------------
	.section	.nv.info._Z25filterBoundMULTIPLIES_LEQPiS_S_S_Ph,"",@"SHT_CUDA_INFO"
	.sectionflags	@""
	.align	4


	//----- nvinfo : EIATTR_CUDA_API_VERSION
	.align		4
        /*0000*/ 	.byte	0x04, 0x37
        /*0002*/ 	.short	(.L_286 - .L_285)
.L_285:
        /*0004*/ 	.word	0x00000082


	//----- nvinfo : EIATTR_KPARAM_INFO
	.align		4
.L_286:
        /*0008*/ 	.byte	0x04, 0x17
        /*000a*/ 	.short	(.L_288 - .L_287)
.L_287:
        /*000c*/ 	.word	0x00000000
        /*0010*/ 	.short	0x0004
        /*0012*/ 	.short	0x0020
        /*0014*/ 	.byte	0x00, 0xf5, 0x21, 0x00


	//----- nvinfo : EIATTR_KPARAM_INFO
	.align		4
.L_288:
        /*0018*/ 	.byte	0x04, 0x17
        /*001a*/ 	.short	(.L_290 - .L_289)
.L_289:
        /*001c*/ 	.word	0x00000000
        /*0020*/ 	.short	0x0003
        /*0022*/ 	.short	0x0018
        /*0024*/ 	.byte	0x00, 0xf5, 0x21, 0x00


	//----- nvinfo : EIATTR_KPARAM_INFO
	.align		4
.L_290:
        /*0028*/ 	.byte	0x04, 0x17
        /*002a*/ 	.short	(.L_292 - .L_291)
.L_291:
        /*002c*/ 	.word	0x00000000
        /*0030*/ 	.short	0x0002
        /*0032*/ 	.short	0x0010
        /*0034*/ 	.byte	0x00, 0xf5, 0x21, 0x00


	//----- nvinfo : EIATTR_KPARAM_INFO
	.align		4
.L_292:
        /*0038*/ 	.byte	0x04, 0x17
        /*003a*/ 	.short	(.L_294 - .L_293)
.L_293:
        /*003c*/ 	.word	0x00000000
        /*0040*/ 	.short	0x0001
        /*0042*/ 	.short	0x0008
        /*0044*/ 	.byte	0x00, 0xf5, 0x21, 0x00


	//----- nvinfo : EIATTR_KPARAM_INFO
	.align		4
.L_294:
        /*0048*/ 	.byte	0x04, 0x17
        /*004a*/ 	.short	(.L_296 - .L_295)
.L_295:
        /*004c*/ 	.word	0x00000000
        /*0050*/ 	.short	0x0000
        /*0052*/ 	.short	0x0000
        /*0054*/ 	.byte	0x00, 0xf5, 0x21, 0x00


	//----- nvinfo : EIATTR_SPARSE_MMA_MASK
	.align		4
.L_296:
        /*0058*/ 	.byte	0x03, 0x50
        /*005a*/ 	.short	0x0000


	//----- nvinfo : EIATTR_MAXREG_COUNT
	.align		4
        /*005c*/ 	.byte	0x03, 0x1b
        /*005e*/ 	.short	0x00ff


	//----- nvinfo : EIATTR_MERCURY_ISA_VERSION
	.align		4
        /*0060*/ 	.byte	0x03, 0x5f
        /*0062*/ 	.short	0x0101


	//----- nvinfo : EIATTR_VRC_CTA_INIT_COUNT
	.align		4
        /*0064*/ 	.byte	0x02, 0x4a
	.zero		1
	.zero		1


	//----- nvinfo : EIATTR_EXIT_INSTR_OFFSETS
	.align		4
        /*0068*/ 	.byte	0x04, 0x1c
        /*006a*/ 	.short	(.L_298 - .L_297)


	//   ....[0]....
.L_297:
        /*006c*/ 	.word	0x00000150


	//----- nvinfo : EIATTR_CBANK_PARAM_SIZE
	.align		4
.L_298:
        /*0070*/ 	.byte	0x03, 0x19
        /*0072*/ 	.short	0x0028


	//----- nvinfo : EIATTR_PARAM_CBANK
	.align		4
        /*0074*/ 	.byte	0x04, 0x0a
        /*0076*/ 	.short	(.L_300 - .L_299)
	.align		4
.L_299:
        /*0078*/ 	.word	index@(.nv.constant0._Z25filterBoundMULTIPLIES_LEQPiS_S_S_Ph)
        /*007c*/ 	.short	0x0380
        /*007e*/ 	.short	0x0028


	//----- nvinfo : EIATTR_SW_WAR
	.align		4
.L_300:
        /*0080*/ 	.byte	0x04, 0x36
        /*0082*/ 	.short	(.L_302 - .L_301)
.L_301:
        /*0084*/ 	.word	0x00000008
.L_302:


//--------------------- .nv.info._Z24filterBoundMULTIPLIES_GTPiS_S_S_Ph --------------------------
	.section	.nv.info._Z24filterBoundMULTIPLIES_GTPiS_S_S_Ph,"",@"SHT_CUDA_INFO"
	.sectionflags	@""
	.align	4


	//----- nvinfo : EIATTR_CUDA_API_VERSION
	.align		4
        /*0000*/ 	.byte	0x04, 0x37
        /*0002*/ 	.short	(.L_304 - .L_303)
.L_303:
        /*0004*/ 	.word	0x00000082


	//----- nvinfo : EIATTR_KPARAM_INFO
	.align		4
.L_304:
        /*0008*/ 	.byte	0x04, 0x17
        /*000a*/ 	.short	(.L_306 - .L_305)
.L_305:
        /*000c*/ 	.word	0x00000000
        /*0010*/ 	.short	0x0004
        /*0012*/ 	.short	0x0020
        /*0014*/ 	.byte	0x00, 0xf5, 0x21, 0x00


	//----- nvinfo : EIATTR_KPARAM_INFO
	.align		4
.L_306:
        /*0018*/ 	.byte	0x04, 0x17
        /*001a*/ 	.short	(.L_308 - .L_307)
.L_307:
        /*001c*/ 	.word	0x00000000
        /*0020*/ 	.short	0x0003
        /*0022*/ 	.short	0x0018
        /*0024*/ 	.byte	0x00, 0xf5, 0x21, 0x00


	//----- nvinfo : EIATTR_KPARAM_INFO
	.align		4
.L_308:
        /*0028*/ 	.byte	0x04, 0x17
        /*002a*/ 	.short	(.L_310 - .L_309)
.L_309:
        /*002c*/ 	.word	0x00000000
        /*0030*/ 	.short	0x0002
        /*0032*/ 	.short	0x0010
        /*0034*/ 	.byte	0x00, 0xf5, 0x21, 0x00


	//----- nvinfo : EIATTR_KPARAM_INFO
	.align		4
.L_310:
        /*0038*/ 	.byte	0x04, 0x17
        /*003a*/ 	.short	(.L_312 - .L_311)
.L_311:
        /*003c*/ 	.word	0x00000000
        /*0040*/ 	.short	0x0001
        /*0042*/ 	.short	0x0008
        /*0044*/ 	.byte	0x00, 0xf5, 0x21, 0x00


	//----- nvinfo : EIATTR_KPARAM_INFO
	.align		4
.L_312:
        /*0048*/ 	.byte	0x04, 0x17
        /*004a*/ 	.short	(.L_314 - .L_313)
.L_313:
        /*004c*/ 	.word	0x00000000
        /*0050*/ 	.short	0x0000
        /*0052*/ 	.short	0x0000
        /*0054*/ 	.byte	0x00, 0xf5, 0x21, 0x00


	//----- nvinfo : EIATTR_SPARSE_MMA_MASK
	.align		4
.L_314:
        /*0058*/ 	.byte	0x03, 0x50
        /*005a*/ 	.short	0x0000


	//----- nvinfo : EIATTR_MAXREG_COUNT
	.align		4
        /*005c*/ 	.byte	0x03, 0x1b
        /*005e*/ 	.short	0x00ff


	//----- nvinfo : EIATTR_MERCURY_ISA_VERSION
	.align		4
        /*0060*/ 	.byte	0x03, 0x5f
        /*0062*/ 	.short	0x0101


	//----- nvinfo : EIATTR_VRC_CTA_INIT_COUNT
	.align		4
        /*0064*/ 	.byte	0x02, 0x4a
	.zero		1
	.zero		1


	//----- nvinfo : EIATTR_EXIT_INSTR_OFFSETS
	.align		4
        /*0068*/ 	.byte	0x04, 0x1c
        /*006a*/ 	.short	(.L_316 - .L_315)


	//   ....[0]....
.L_315:
        /*006c*/ 	.word	0x00000150


	//----- nvinfo : EIATTR_CBANK_PARAM_SIZE
	.align		4
.L_316:
        /*0070*/ 	.byte	0x03, 0x19
        /*0072*/ 	.short	0x0028


	//----- nvinfo : EIATTR_PARAM_CBANK
	.align		4
        /*0074*/ 	.byte	0x04, 0x0a
        /*0076*/ 	.short	(.L_318 - .L_317)
	.align		4
.L_317:
        /*0078*/ 	.word	index@(.nv.constant0._Z24filterBoundMULTIPLIES_GTPiS_S_S_Ph)
        /*007c*/ 	.short	0x0380
        /*007e*/ 	.short	0x0028


	//----- nvinfo : EIATTR_SW_WAR
	.align		4
.L_318:
        /*0080*/ 	.byte	0x04, 0x36
        /*0082*/ 	.short	(.L_320 - .L_319)
.L_319:
        /*0084*/ 	.word	0x00000008
.L_320:


//--------------------- .nv.info._Z25filterBoundMULTIPLIES_GEQPiS_S_S_Ph --------------------------
	.section	.nv.info._Z25filterBoundMULTIPLIES_GEQPiS_S_S_Ph,"",@"SHT_CUDA_INFO"
	.sectionflags	@""
	.align	4


	//----- nvinfo : EIATTR_CUDA_API_VERSION
	.align		4
        /*0000*/ 	.byte	0x04, 0x37
        /*0002*/ 	.short	(.L_322 - .L_321)
.L_321:
        /*0004*/ 	.word	0x00000082


	//----- nvinfo : EIATTR_KPARAM_INFO
	.align		4
.L_322:
        /*0008*/ 	.byte	0x04, 0x17
        /*000a*/ 	.short	(.L_324 - .L_323)
.L_323:
        /*000c*/ 	.word	0x00000000
        /*0010*/ 	.short	0x0004
        /*0012*/ 	.short	0x0020
        /*0014*/ 	.byte	0x00, 0xf5, 0x21, 0x00


	//----- nvinfo : EIATTR_KPARAM_INFO
	.align		4
.L_324:
        /*0018*/ 	.byte	0x04, 0x17
        /*001a*/ 	.short	(.L_326 - .L_325)
.L_325:
        /*001c*/ 	.word	0x00000000
        /*0020*/ 	.short	0x0003
        /*0022*/ 	.short	0x0018
        /*0024*/ 	.byte	0x00, 0xf5, 0x21, 0x00


	//----- nvinfo : EIATTR_KPARAM_INFO
	.align		4
.L_326:
        /*0028*/ 	.byte	0x04, 0x17
        /*002a*/ 	.short	(.L_328 - .L_327)
.L_327:
        /*002c*/ 	.word	0x00000000
        /*0030*/ 	.short	0x0002
        /*0032*/ 	.short	0x0010
        /*0034*/ 	.byte	0x00, 0xf5, 0x21, 0x00


	//----- nvinfo : EIATTR_KPARAM_INFO
	.align		4
.L_328:
        /*0038*/ 	.byte	0x04, 0x17
        /*003a*/ 	.short	(.L_330 - .L_329)
.L_329:
        /*003c*/ 	.word	0x00000000
        /*0040*/ 	.short	0x0001
        /*0042*/ 	.short	0x0008
        /*0044*/ 	.byte	0x00, 0xf5, 0x21, 0x00


	//----- nvinfo : EIATTR_KPARAM_INFO
	.align		4
.L_330:
        /*0048*/ 	.byte	0x04, 0x17
        /*004a*/ 	.short	(.L_332 - .L_331)
.L_331:
        /*004c*/ 	.word	0x00000000
        /*0050*/ 	.short	0x0000
        /*0052*/ 	.short	0x0000
        /*0054*/ 	.byte	0x00, 0xf5, 0x21, 0x00


	//----- nvinfo : EIATTR_SPARSE_MMA_MASK
	.align		4
.L_332:
        /*0058*/ 	.byte	0x03, 0x50
        /*005a*/ 	.short	0x0000


	//----- nvinfo : EIATTR_MAXREG_COUNT
	.align		4
        /*005c*/ 	.byte	0x03, 0x1b
        /*005e*/ 	.short	0x00ff


	//----- nvinfo : EIATTR_EXTERNS
	.align		4
        /*0060*/ 	.byte	0x04, 0x0f
        /*0062*/ 	.short	(.L_334 - .L_333)


	//   ....[0]....
	.align		4
.L_333:
        /*0064*/ 	.word	index@(vprintf)


	//----- nvinfo : EIATTR_MERCURY_ISA_VERSION
	.align		4
.L_334:
        /*0068*/ 	.byte	0x03, 0x5f
        /*006a*/ 	.short	0x0101


	//----- nvinfo : EIATTR_VRC_CTA_INIT_COUNT
	.align		4
        /*006c*/ 	.byte	0x02, 0x4a
	.zero		1
	.zero		1


	//----- nvinfo : EIATTR_SYSCALL_OFFSETS
	.align		4
        /*0070*/ 	.byte	0x04, 0x46
        /*0072*/ 	.short	(.L_336 - .L_335)


	//   ....[0]....
.L_335:
        /*0074*/ 	.word	0x00000140


	//   ....[1]....
        /*0078*/ 	.word	0x000001d0


	//   ....[2]....
        /*007c*/ 	.word	0x00000280


	//   ....[3]....
        /*0080*/ 	.word	0x00000330


	//----- nvinfo : EIATTR_EXIT_INSTR_OFFSETS
	.align		4
.L_336:
        /*0084*/ 	.byte	0x04, 0x1c
        /*0086*/ 	.short	(.L_338 - .L_337)


	//   ....[0]....
.L_337:
        /*0088*/ 	.word	0x00000430


	//----- nvinfo : EIATTR_CBANK_PARAM_SIZE
	.align		4
.L_338:
        /*008c*/ 	.byte	0x03, 0x19
        /*008e*/ 	.short	0x0028


	//----- nvinfo : EIATTR_PARAM_CBANK
	.align		4
        /*0090*/ 	.byte	0x04, 0x0a
        /*0092*/ 	.short	(.L_340 - .L_339)
	.align		4
.L_339:
        /*0094*/ 	.word	index@(.nv.constant0._Z25filterBoundMULTIPLIES_GEQPiS_S_S_Ph)
        /*0098*/ 	.short	0x0380
        /*009a*/ 	.short	0x0028


	//----- nvinfo : EIATTR_SW_WAR
	.align		4
.L_340:
        /*009c*/ 	.byte	0x04, 0x36
        /*009e*/ 	.short	(.L_342 - .L_341)
.L_341:
        /*00a0*/ 	.word	0x00000008
.L_342:


//--------------------- .nv.info._Z25filterBoundMULTIPLIES_NEQPiS_S_S_Ph --------------------------
	.section	.nv.info._Z25filterBoundMULTIPLIES_NEQPiS_S_S_Ph,"",@"SHT_CUDA_INFO"
	.sectionflags	@""
	.align	4


	//----- nvinfo : EIATTR_CUDA_API_VERSION
	.align		4
        /*0000*/ 	.byte	0x04, 0x37
        /*0002*/ 	.short	(.L_344 - .L_343)
.L_343:
        /*0004*/ 	.word	0x00000082


	//----- nvinfo : EIATTR_KPARAM_INFO
	.align		4
.L_344:
        /*0008*/ 	.byte	0x04, 0x17
        /*000a*/ 	.short	(.L_346 - .L_345)
.L_345:
        /*000c*/ 	.word	0x00000000
        /*0010*/ 	.short	0x0004
        /*0012*/ 	.short	0x0020
        /*0014*/ 	.byte	0x00, 0xf5, 0x21, 0x00


	//----- nvinfo : EIATTR_KPARAM_INFO
	.align		4
.L_346:
        /*0018*/ 	.byte	0x04, 0x17
        /*001a*/ 	.short	(.L_348 - .L_347)
.L_347:
        /*001c*/ 	.word	0x00000000
        /*0020*/ 	.short	0x0003
        /*0022*/ 	.short	0x0018
        /*0024*/ 	.byte	0x00, 0xf5, 0x21, 0x00


	//----- nvinfo : EIATTR_KPARAM_INFO
	.align		4
.L_348:
        /*0028*/ 	.byte	0x04, 0x17
        /*002a*/ 	.short	(.L_350 - .L_349)
.L_349:
        /*002c*/ 	.word	0x00000000
        /*0030*/ 	.short	0x0002
        /*0032*/ 	.short	0x0010
        /*0034*/ 	.byte	0x00, 0xf5, 0x21, 0x00


	//----- nvinfo : EIATTR_KPARAM_INFO
	.align		4
.L_350:
        /*0038*/ 	.byte	0x04, 0x17
        /*003a*/ 	.short	(.L_352 - .L_351)
.L_351:
        /*003c*/ 	.word	0x00000000
        /*0040*/ 	.short	0x0001
        /*0042*/ 	.short	0x0008
        /*0044*/ 	.byte	0x00, 0xf5, 0x21, 0x00


	//----- nvinfo : EIATTR_KPARAM_INFO
	.align		4
.L_352:
        /*0048*/ 	.byte	0x04, 0x17
        /*004a*/ 	.short	(.L_354 - .L_353)
.L_353:
        /*004c*/ 	.word	0x00000000
        /*0050*/ 	.short	0x0000
        /*0052*/ 	.short	0x0000
        /*0054*/ 	.byte	0x00, 0xf5, 0x21, 0x00


	//----- nvinfo : EIATTR_SPARSE_MMA_MASK
	.align		4
.L_354:
        /*0058*/ 	.byte	0x03, 0x50
        /*005a*/ 	.short	0x0000


	//----- nvinfo : EIATTR_MAXREG_COUNT
	.align		4
        /*005c*/ 	.byte	0x03, 0x1b
        /*005e*/ 	.short	0x00ff


	//----- nvinfo : EIATTR_MERCURY_ISA_VERSION
	.align		4
        /*0060*/ 	.byte	0x03, 0x5f
        /*0062*/ 	.short	0x0101


	//----- nvinfo : EIATTR_VRC_CTA_INIT_COUNT
	.align		4
        /*0064*/ 	.byte	0x02, 0x4a
	.zero		1
	.zero		1


	//----- nvinfo : EIATTR_EXIT_INSTR_OFFSETS
	.align		4
        /*0068*/ 	.byte	0x04, 0x1c
        /*006a*/ 	.short	(.L_356 - .L_355)


	//   ....[0]....
.L_355:
        /*006c*/ 	.word	0x00000150


	//----- nvinfo : EIATTR_CBANK_PARAM_SIZE
	.align		4
.L_356:
        /*0070*/ 	.byte	0x03, 0x19
        /*0072*/ 	.short	0x0028


	//----- nvinfo : EIATTR_PARAM_CBANK
	.align		4
        /*0074*/ 	.byte	0x04, 0x0a
        /*0076*/ 	.short	(.L_358 - .L_357)
	.align		4
.L_357:
        /*0078*/ 	.word	index@(.nv.constant0._Z25filterBoundMULTIPLIES_NEQPiS_S_S_Ph)
        /*007c*/ 	.short	0x0380
        /*007e*/ 	.short	0x0028


	//----- nvinfo : EIATTR_SW_WAR
	.align		4
.L_358:
        /*0080*/ 	.byte	0x04, 0x36
        /*0082*/ 	.short	(.L_360 - .L_359)
.L_359:
        /*0084*/ 	.word	0x00000008
.L_360:


//--------------------- .nv.info._Z24filterBoundMULTIPLIES_EQPiS_S_S_Ph --------------------------
	.section	.nv.info._Z24filterBoundMULTIPLIES_EQPiS_S_S_Ph,"",@"SHT_CUDA_INFO"
	.sectionflags	@""
	.align	4


	//----- nvinfo : EIATTR_CUDA_API_VERSION
	.align		4
        /*0000*/ 	.byte	0x04, 0x37
        /*0002*/ 	.short	(.L_362 - .L_361)
.L_361:
        /*0004*/ 	.word	0x00000082


	//----- nvinfo : EIATTR_KPARAM_INFO
	.align		4
.L_362:
        /*0008*/ 	.byte	0x04, 0x17
        /*000a*/ 	.short	(.L_364 - .L_363)
.L_363:
        /*000c*/ 	.word	0x00000000
        /*0010*/ 	.short	0x0004
        /*0012*/ 	.short	0x0020
        /*0014*/ 	.byte	0x00, 0xf5, 0x21, 0x00


	//----- nvinfo : EIATTR_KPARAM_INFO
	.align		4
.L_364:
        /*0018*/ 	.byte	0x04, 0x17
        /*001a*/ 	.short	(.L_366 - .L_365)
.L_365:
        /*001c*/ 	.word	0x00000000
        /*0020*/ 	.short	0x0003
        /*0022*/ 	.short	0x0018
        /*0024*/ 	.byte	0x00, 0xf5, 0x21, 0x00


	//----- nvinfo : EIATTR_KPARAM_INFO
	.align		4
.L_366:
        /*0028*/ 	.byte	0x04, 0x17
        /*002a*/ 	.short	(.L_368 - .L_367)
.L_367:
        /*002c*/ 	.word	0x00000000
        /*0030*/ 	.short	0x0002
        /*0032*/ 	.short	0x0010
        /*0034*/ 	.byte	0x00, 0xf5, 0x21, 0x00


	//----- nvinfo : EIATTR_KPARAM_INFO
	.align		4
.L_368:
        /*0038*/ 	.byte	0x04, 0x17
        /*003a*/ 	.short	(.L_370 - .L_369)
.L_369:
        /*003c*/ 	.word	0x00000000
        /*0040*/ 	.short	0x0001
        /*0042*/ 	.short	0x0008
        /*0044*/ 	.byte	0x00, 0xf5, 0x21, 0x00


	//----- nvinfo : EIATTR_KPARAM_INFO
	.align		4
.L_370:
        /*0048*/ 	.byte	0x04, 0x17
        /*004a*/ 	.short	(.L_372 - .L_371)
.L_371:
        /*004c*/ 	.word	0x00000000
        /*0050*/ 	.short	0x0000
        /*0052*/ 	.short	0x0000
        /*0054*/ 	.byte	0x00, 0xf5, 0x21, 0x00


	//----- nvinfo : EIATTR_SPARSE_MMA_MASK
	.align		4
.L_372:
        /*0058*/ 	.byte	0x03, 0x50
        /*005a*/ 	.short	0x0000


	//----- nvinfo : EIATTR_MAXREG_COUNT
	.align		4
        /*005c*/ 	.byte	0x03, 0x1b
        /*005e*/ 	.short	0x00ff


	//----- nvinfo : EIATTR_MERCURY_ISA_VERSION
	.align		4
        /*0060*/ 	.byte	0x03, 0x5f
        /*0062*/ 	.short	0x0101


	//----- nvinfo : EIATTR_VRC_CTA_INIT_COUNT
	.align		4
        /*0064*/ 	.byte	0x02, 0x4a
	.zero		1
	.zero		1


	//----- nvinfo : EIATTR_EXIT_INSTR_OFFSETS
	.align		4
        /*0068*/ 	.byte	0x04, 0x1c
        /*006a*/ 	.short	(.L_374 - .L_373)


	//   ....[0]....
.L_373:
        /*006c*/ 	.word	0x00000150


	//----- nvinfo : EIATTR_CBANK_PARAM_SIZE
	.align		4
.L_374:
        /*0070*/ 	.byte	0x03, 0x19
        /*0072*/ 	.short	0x0028


	//----- nvinfo : EIATTR_PARAM_CBANK
	.align		4
        /*0074*/ 	.byte	0x04, 0x0a
        /*0076*/ 	.short	(.L_376 - .L_375)
	.align		4
.L_375:
        /*0078*/ 	.word	index@(.nv.constant0._Z24filterBoundMULTIPLIES_EQPiS_S_S_Ph)
        /*007c*/ 	.short	0x0380
        /*007e*/ 	.short	0x0028


	//----- nvinfo : EIATTR_SW_WAR
	.align		4
.L_376:
        /*0080*/ 	.byte	0x04, 0x36
        /*0082*/ 	.short	(.L_378 - .L_377)
.L_377:
        /*0084*/ 	.word	0x00000008
.L_378:


//--------------------- .nv.info._Z19filterBoundMINUS_LTPiS_S_S_Ph --------------------------
	.section	.nv.info._Z19filterBoundMINUS_LTPiS_S_S_Ph,"",@"SHT_CUDA_INFO"
	.sectionflags	@""
	.align	4


	//----- nvinfo : EIATTR_CUDA_API_VERSION
	.align		4
        /*0000*/ 	.byte	0x04, 0x37
        /*0002*/ 	.short	(.L_380 - .L_379)
.L_379:
        /*0004*/ 	.word	0x00000082


	//----- nvinfo : EIATTR_KPARAM_INFO
	.align		4
.L_380:
        /*0008*/ 	.byte	0x04, 0x17
        /*000a*/ 	.short	(.L_382 - .L_381)
.L_381:
        /*000c*/ 	.word	0x00000000
        /*0010*/ 	.short	0x0004
        /*0012*/ 	.short	0x0020
        /*0014*/ 	.byte	0x00, 0xf5, 0x21, 0x00


	//----- nvinfo : EIATTR_KPARAM_INFO
	.align		4
.L_382:
        /*0018*/ 	.byte	0x04, 0x17
        /*001a*/ 	.short	(.L_384 - .L_383)
.L_383:
        /*001c*/ 	.word	0x00000000
        /*0020*/ 	.short	0x0003
        /*0022*/ 	.short	0x0018
        /*0024*/ 	.byte	0x00, 0xf5, 0x21, 0x00


	//----- nvinfo : EIATTR_KPARAM_INFO
	.align		4
.L_384:
        /*0028*/ 	.byte	0x04, 0x17
        /*002a*/ 	.short	(.L_386 - .L_385)
.L_385:
        /*002c*/ 	.word	0x00000000
        /*0030*/ 	.short	0x0002
        /*0032*/ 	.short	0x0010
        /*0034*/ 	.byte	0x00, 0xf5, 0x21, 0x00


	//----- nvinfo : EIATTR_KPARAM_INFO
	.align		4
.L_386:
        /*0038*/ 	.byte	0x04, 0x17
        /*003a*/ 	.short	(.L_388 - .L_387)
.L_387:
        /*003c*/ 	.word	0x00000000
        /*0040*/ 	.short	0x0001
        /*0042*/ 	.short	0x0008
        /*0044*/ 	.byte	0x00, 0xf5, 0x21, 0x00


	//----- nvinfo : EIATTR_KPARAM_INFO
	.align		4
.L_388:
        /*0048*/ 	.byte	0x04, 0x17
        /*004a*/ 	.short	(.L_390 - .L_389)
.L_389:
        /*004c*/ 	.word	0x00000000
        /*0050*/ 	.short	0x0000
        /*0052*/ 	.short	0x0000
        /*0054*/ 	.byte	0x00, 0xf5, 0x21, 0x00


	//----- nvinfo : EIATTR_SPARSE_MMA_MASK
	.align		4
.L_390:
        /*0058*/ 	.byte	0x03, 0x50
        /*005a*/ 	.short	0x0000


	//----- nvinfo : EIATTR_MAXREG_COUNT
	.align		4
        /*005c*/ 	.byte	0x03, 0x1b
        /*005e*/ 	.short	0x00ff


	//----- nvinfo : EIATTR_MERCURY_ISA_VERSION
	.align		4
        /*0060*/ 	.byte	0x03, 0x5f
        /*0062*/ 	.short	0x0101


	//----- nvinfo : EIATTR_VRC_CTA_INIT_COUNT
	.align		4
        /*0064*/ 	.byte	0x02, 0x4a
	.zero		1
	.zero		1


	//----- nvinfo : EIATTR_EXIT_INSTR_OFFSETS
	.align		4
        /*0068*/ 	.byte	0x04, 0x1c
        /*006a*/ 	.short	(.L_392 - .L_391)


	//   ....[0]....
.L_391:
        /*006c*/ 	.word	0x00000150


	//----- nvinfo : EIATTR_CBANK_PARAM_SIZE
	.align		4
.L_392:
        /*0070*/ 	.byte	0x03, 0x19
        /*0072*/ 	.short	0x0028


	//----- nvinfo : EIATTR_PARAM_CBANK
	.align		4
        /*0074*/ 	.byte	0x04, 0x0a
        /*0076*/ 	.short	(.L_394 - .L_393)
	.align		4
.L_393:
        /*0078*/ 	.word	index@(.nv.constant0._Z19filterBoundMINUS_LTPiS_S_S_Ph)
        /*007c*/ 	.short	0x0380
        /*007e*/ 	.short	0x0028


	//----- nvinfo : EIATTR_SW_WAR
	.align		4
.L_394:
        /*0080*/ 	.byte	0x04, 0x36
        /*0082*/ 	.short	(.L_396 - .L_395)
.L_395:
        /*0084*/ 	.word	0x00000008
.L_396:


//--------------------- .nv.info._Z20filterBoundMINUS_LEQPiS_S_S_Ph --------------------------
	.section	.nv.info._Z20filterBoundMINUS_LEQPiS_S_S_Ph,"",@"SHT_CUDA_INFO"
	.sectionflags	@""
	.align	4


	//----- nvinfo : EIATTR_CUDA_API_VERSION
	.align		4
        /*0000*/ 	.byte	0x04, 0x37
        /*0002*/ 	.short	(.L_398 - .L_397)
.L_397:
        /*0004*/ 	.word	0x00000082


	//----- nvinfo : EIATTR_KPARAM_INFO
	.align		4
.L_398:
        /*0008*/ 	.byte	0x04, 0x17
        /*000a*/ 	.short	(.L_400 - .L_399)
.L_399:
        /*000c*/ 	.word	0x00000000
        /*0010*/ 	.short	0x0004
        /*0012*/ 	.short	0x0020
        /*0014*/ 	.byte	0x00, 0xf5, 0x21, 0x00


	//----- nvinfo : EIATTR_KPARAM_INFO
	.align		4
.L_400:
        /*0018*/ 	.byte	0x04, 0x17
        /*001a*/ 	.short	(.L_402 - .L_401)
.L_401:
        /*001c*/ 	.word	0x00000000
        /*0020*/ 	.short	0x0003
        /*0022*/ 	.short	0x0018
        /*0024*/ 	.byte	0x00, 0xf5, 0x21, 0x00


	//----- nvinfo : EIATTR_KPARAM_INFO
	.align		4
.L_402:
        /*0028*/ 	.byte	0x04, 0x17
        /*002a*/ 	.short	(.L_404 - .L_403)
.L_403:
        /*002c*/ 	.word	0x00000000
        /*0030*/ 	.short	0x0002
        /*0032*/ 	.short	0x0010
        /*0034*/ 	.byte	0x00, 0xf5, 0x21, 0x00


	//----- nvinfo : EIATTR_KPARAM_INFO
	.align		4
.L_404:
        /*0038*/ 	.byte	0x04, 0x17
        /*003a*/ 	.short	(.L_406 - .L_405)
.L_405:
        /*003c*/ 	.word	0x00000000
        /*0040*/ 	.short	0x0001
        /*0042*/ 	.short	0x0008
        /*0044*/ 	.byte	0x00, 0xf5, 0x21, 0x00


	//----- nvinfo : EIATTR_KPARAM_INFO
	.align		4
.L_406:
        /*0048*/ 	.byte	0x04, 0x17
        /*004a*/ 	.short	(.L_408 - .L_407)
.L_407:
        /*004c*/ 	.word	0x00000000
        /*0050*/ 	.short	0x0000
        /*0052*/ 	.short	0x0000
        /*0054*/ 	.byte	0x00, 0xf5, 0x21, 0x00


	//----- nvinfo : EIATTR_SPARSE_MMA_MASK
	.align		4
.L_408:
        /*0058*/ 	.byte	0x03, 0x50
        /*005a*/ 	.short	0x0000


	//----- nvinfo : EIATTR_MAXREG_COUNT
	.align		4
        /*005c*/ 	.byte	0x03, 0x1b
        /*005e*/ 	.short	0x00ff


	//----- nvinfo : EIATTR_MERCURY_ISA_VERSION
	.align		4
        /*0060*/ 	.byte	0x03, 0x5f
        /*0062*/ 	.short	0x0101


	//----- nvinfo : EIATTR_VRC_CTA_INIT_COUNT
	.align		4
        /*0064*/ 	.byte	0x02, 0x4a
	.zero		1
	.zero		1


	//----- nvinfo : EIATTR_EXIT_INSTR_OFFSETS
	.align		4
        /*0068*/ 	.byte	0x04, 0x1c
        /*006a*/ 	.short	(.L_410 - .L_409)


	//   ....[0]....
.L_409:
        /*006c*/ 	.word	0x00000150


	//----- nvinfo : EIATTR_CBANK_PARAM_SIZE
	.align		4
.L_410:
        /*0070*/ 	.byte	0x03, 0x19
        /*0072*/ 	.short	0x0028


	//----- nvinfo : EIATTR_PARAM_CBANK
	.align		4
        /*0074*/ 	.byte	0x04, 0x0a
        /*0076*/ 	.short	(.L_412 - .L_411)
	.align		4
.L_411:
        /*0078*/ 	.word	index@(.nv.constant0._Z20filterBoundMINUS_LEQPiS_S_S_Ph)
        /*007c*/ 	.short	0x0380
        /*007e*/ 	.short	0x0028


	//----- nvinfo : EIATTR_SW_WAR
	.align		4
.L_412:
        /*0080*/ 	.byte	0x04, 0x36
        /*0082*/ 	.short	(.L_414 - .L_413)
.L_413:
        /*0084*/ 	.word	0x00000008
.L_414:


//--------------------- .nv.info._Z19filterBoundMINUS_GTPiS_S_S_Ph --------------------------
	.section	.nv.info._Z19filterBoundMINUS_GTPiS_S_S_Ph,"",@"SHT_CUDA_INFO"
	.sectionflags	@""
	.align	4


	//----- nvinfo : EIATTR_CUDA_API_VERSION
	.align		4
        /*0000*/ 	.byte	0x04, 0x37
        /*0002*/ 	.short	(.L_416 - .L_415)
.L_415:
        /*0004*/ 	.word	0x00000082


	//----- nvinfo : EIATTR_KPARAM_INFO
	.align		4
.L_416:
        /*0008*/ 	.byte	0x04, 0x17
        /*000a*/ 	.short	(.L_418 - .L_417)
.L_417:
        /*000c*/ 	.word	0x00000000
        /*0010*/ 	.short	0x0004
        /*0012*/ 	.short	0x0020
        /*0014*/ 	.byte	0x00, 0xf5, 0x21, 0x00


	//----- nvinfo : EIATTR_KPARAM_INFO
	.align		4
.L_418:
        /*0018*/ 	.byte	0x04, 0x17
        /*001a*/ 	.short	(.L_420 - .L_419)
.L_419:
        /*001c*/ 	.word	0x00000000
        /*0020*/ 	.short	0x0003
        /*0022*/ 	.short	0x0018
        /*0024*/ 	.byte	0x00, 0xf5, 0x21, 0x00


	//----- nvinfo : EIATTR_KPARAM_INFO
	.align		4
.L_420:
        /*0028*/ 	.byte	0x04, 0x17
        /*002a*/ 	.short	(.L_422 - .L_421)
.L_421:
        /*002c*/ 	.word	0x00000000
        /*0030*/ 	.short	0x0002
        /*0032*/ 	.short	0x0010
        /*0034*/ 	.byte	0x00, 0xf5, 0x21, 0x00


	//----- nvinfo : EIATTR_KPARAM_INFO
	.align		4
.L_422:
        /*0038*/ 	.byte	0x04, 0x17
        /*003a*/ 	.short	(.L_424 - .L_423)
.L_423:
        /*003c*/ 	.word	0x00000000
        /*0040*/ 	.short	0x0001
        /*0042*/ 	.short	0x0008
        /*0044*/ 	.byte	0x00, 0xf5, 0x21, 0x00


	//----- nvinfo : EIATTR_KPARAM_INFO
	.align		4
.L_424:
        /*0048*/ 	.byte	0x04, 0x17
        /*004a*/ 	.short	(.L_426 - .L_425)
.L_425:
        /*004c*/ 	.word	0x00000000
        /*0050*/ 	.short	0x0000
        /*0052*/ 	.short	0x0000
        /*0054*/ 	.byte	0x00, 0xf5, 0x21, 0x00


	//----- nvinfo : EIATTR_SPARSE_MMA_MASK
	.align		4
.L_426:
        /*0058*/ 	.byte	0x03, 0x50
        /*005a*/ 	.short	0x0000


	//----- nvinfo : EIATTR_MAXREG_COUNT
	.align		4
        /*005c*/ 	.byte	0x03, 0x1b
        /*005e*/ 	.short	0x00ff


	//----- nvinfo : EIATTR_MERCURY_ISA_VERSION
	.align		4
        /*0060*/ 	.byte	0x03, 0x5f
        /*0062*/ 	.short	0x0101


	//----- nvinfo : EIATTR_VRC_CTA_INIT_COUNT
	.align		4
        /*0064*/ 	.byte	0x02, 0x4a
	.zero		1
	.zero		1


	//----- nvinfo : EIATTR_EXIT_INSTR_OFFSETS
	.align		4
        /*0068*/ 	.byte	0x04, 0x1c
        /*006a*/ 	.short	(.L_428 - .L_427)


	//   ....[0]....
.L_427:
        /*006c*/ 	.word	0x00000150


	//----- nvinfo : EIATTR_CBANK_PARAM_SIZE
	.align		4
.L_428:
        /*0070*/ 	.byte	0x03, 0x19
        /*0072*/ 	.short	0x0028


	//----- nvinfo : EIATTR_PARAM_CBANK
	.align		4
        /*0074*/ 	.byte	0x04, 0x0a
        /*0076*/ 	.short	(.L_430 - .L_429)
	.align		4
.L_429:
        /*0078*/ 	.word	index@(.nv.constant0._Z19filterBoundMINUS_GTPiS_S_S_Ph)
        /*007c*/ 	.short	0x0380
        /*007e*/ 	.short	0x0028


	//----- nvinfo : EIATTR_SW_WAR
	.align		4
.L_430:
        /*0080*/ 	.byte	0x04, 0x36
        /*0082*/ 	.short	(.L_432 - .L_431)
.L_431:
        /*0084*/ 	.word	0x00000008
.L_432:


//--------------------- .nv.info._Z20filterBoundMINUS_GEQPiS_S_S_Ph --------------------------
	.section	.nv.info._Z20filterBoundMINUS_GEQPiS_S_S_Ph,"",@"SHT_CUDA_INFO"
	.sectionflags	@""
	.align	4


	//----- nvinfo : EIATTR_CUDA_API_VERSION
	.align		4
        /*0000*/ 	.byte	0x04, 0x37
        /*0002*/ 	.short	(.L_434 - .L_433)
.L_433:
        /*0004*/ 	.word	0x00000082


	//----- nvinfo : EIATTR_KPARAM_INFO
	.align		4
.L_434:
        /*0008*/ 	.byte	0x04, 0x17
        /*000a*/ 	.short	(.L_436 - .L_435)
.L_435:
        /*000c*/ 	.word	0x00000000
        /*0010*/ 	.short	0x0004
        /*0012*/ 	.short	0x0020
        /*0014*/ 	.byte	0x00, 0xf5, 0x21, 0x00


	//----- nvinfo : EIATTR_KPARAM_INFO
	.align		4
.L_436:
        /*0018*/ 	.byte	0x04, 0x17
        /*001a*/ 	.short	(.L_438 - .L_437)
.L_437:
        /*001c*/ 	.word	0x00000000
        /*0020*/ 	.short	0x0003
        /*0022*/ 	.short	0x0018
        /*0024*/ 	.byte	0x00, 0xf5, 0x21, 0x00


	//----- nvinfo : EIATTR_KPARAM_INFO
	.align		4
.L_438:
        /*0028*/ 	.byte	0x04, 0x17
        /*002a*/ 	.short	(.L_440 - .L_439)
.L_439:
        /*002c*/ 	.word	0x00000000
        /*0030*/ 	.short	0x0002
        /*0032*/ 	.short	0x0010
        /*0034*/ 	.byte	0x00, 0xf5, 0x21, 0x00


	//----- nvinfo : EIATTR_KPARAM_INFO
	.align		4
.L_440:
        /*0038*/ 	.byte	0x04, 0x17
        /*003a*/ 	.short	(.L_442 - .L_441)
.L_441:
        /*003c*/ 	.word	0x00000000
        /*0040*/ 	.short	0x0001
        /*0042*/ 	.short	0x0008
        /*0044*/ 	.byte	0x00, 0xf5, 0x21, 0x00


	//----- nvinfo : EIATTR_KPARAM_INFO
	.align		4
.L_442:
        /*0048*/ 	.byte	0x04, 0x17
        /*004a*/ 	.short	(.L_444 - .L_443)
.L_443:
        /*004c*/ 	.word	0x00000000
        /*0050*/ 	.short	0x0000
        /*0052*/ 	.short	0x0000
        /*0054*/ 	.byte	0x00, 0xf5, 0x21, 0x00


	//----- nvinfo : EIATTR_SPARSE_MMA_MASK
	.align		4
.L_444:
        /*0058*/ 	.byte	0x03, 0x50
        /*005a*/ 	.short	0x0000


	//----- nvinfo : EIATTR_MAXREG_COUNT
	.align		4
        /*005c*/ 	.byte	0x03, 0x1b
        /*005e*/ 	.short	0x00ff


	//----- nvinfo : EIATTR_MERCURY_ISA_VERSION
	.align		4
        /*0060*/ 	.byte	0x03, 0x5f
        /*0062*/ 	.short	0x0101


	//----- nvinfo : EIATTR_VRC_CTA_INIT_COUNT
	.align		4
        /*0064*/ 	.byte	0x02, 0x4a
	.zero		1
	.zero		1


	//----- nvinfo : EIATTR_EXIT_INSTR_OFFSETS
	.align		4
        /*0068*/ 	.byte	0x04, 0x1c
        /*006a*/ 	.short	(.L_446 - .L_445)


	//   ....[0]....
.L_445:
        /*006c*/ 	.word	0x00000150


	//----- nvinfo : EIATTR_CBANK_PARAM_SIZE
	.align		4
.L_446:
        /*0070*/ 	.byte	0x03, 0x19
        /*0072*/ 	.short	0x0028


	//----- nvinfo : EIATTR_PARAM_CBANK
	.align		4
        /*0074*/ 	.byte	0x04, 0x0a
        /*0076*/ 	.short	(.L_448 - .L_447)
	.align		4
.L_447:
        /*0078*/ 	.word	index@(.nv.constant0._Z20filterBoundMINUS_GEQPiS_S_S_Ph)
        /*007c*/ 	.short	0x0380
        /*007e*/ 	.short	0x0028


	//----- nvinfo : EIATTR_SW_WAR
	.align		4
.L_448:
        /*0080*/ 	.byte	0x04, 0x36
        /*0082*/ 	.short	(.L_450 - .L_449)
.L_449:
        /*0084*/ 	.word	0x00000008
.L_450:


//--------------------- .nv.info._Z20filterBoundMINUS_NEQPiS_S_S_Ph --------------------------
	.section	.nv.info._Z20filterBoundMINUS_NEQPiS_S_S_Ph,"",@"SHT_CUDA_INFO"
	.sectionflags	@""
	.align	4


	//----- nvinfo : EIATTR_CUDA_API_VERSION
	.align		4
        /*0000*/ 	.byte	0x04, 0x37
        /*0002*/ 	.short	(.L_452 - .L_451)
.L_451:
        /*0004*/ 	.word	0x00000082


	//----- nvinfo : EIATTR_KPARAM_INFO
	.align		4
.L_452:
        /*0008*/ 	.byte	0x04, 0x17
        /*000a*/ 	.short	(.L_454 - .L_453)
.L_453:
        /*000c*/ 	.word	0x00000000
        /*0010*/ 	.short	0x0004
        /*0012*/ 	.short	0x0020
        /*0014*/ 	.byte	0x00, 0xf5, 0x21, 0x00


	//----- nvinfo : EIATTR_KPARAM_INFO
	.align		4
.L_454:
        /*0018*/ 	.byte	0x04, 0x17
        /*001a*/ 	.short	(.L_456 - .L_455)
.L_455:
        /*001c*/ 	.word	0x00000000
        /*0020*/ 	.short	0x0003
        /*0022*/ 	.short	0x0018
        /*0024*/ 	.byte	0x00, 0xf5, 0x21, 0x00


	//----- nvinfo : EIATTR_KPARAM_INFO
	.align		4
.L_456:
        /*0028*/ 	.byte	0x04, 0x17
        /*002a*/ 	.short	(.L_458 - .L_457)
.L_457:
        /*002c*/ 	.word	0x00000000
        /*0030*/ 	.short	0x0002
        /*0032*/ 	.short	0x0010
        /*0034*/ 	.byte	0x00, 0xf5, 0x21, 0x00


	//----- nvinfo : EIATTR_KPARAM_INFO
	.align		4
.L_458:
        /*0038*/ 	.byte	0x04, 0x17
        /*003a*/ 	.short	(.L_460 - .L_459)
.L_459:
        /*003c*/ 	.word	0x00000000
        /*0040*/ 	.short	0x0001
        /*0042*/ 	.short	0x0008
        /*0044*/ 	.byte	0x00, 0xf5, 0x21, 0x00


	//----- nvinfo : EIATTR_KPARAM_INFO
	.align		4
.L_460:
        /*0048*/ 	.byte	0x04, 0x17
        /*004a*/ 	.short	(.L_462 - .L_461)
.L_461:
        /*004c*/ 	.word	0x00000000
        /*0050*/ 	.short	0x0000
        /*0052*/ 	.short	0x0000
        /*0054*/ 	.byte	0x00, 0xf5, 0x21, 0x00


	//----- nvinfo : EIATTR_SPARSE_MMA_MASK
	.align		4
.L_462:
        /*0058*/ 	.byte	0x03, 0x50
        /*005a*/ 	.short	0x0000


	//----- nvinfo : EIATTR_MAXREG_COUNT
	.align		4
        /*005c*/ 	.byte	0x03, 0x1b
        /*005e*/ 	.short	0x00ff


	//----- nvinfo : EIATTR_MERCURY_ISA_VERSION
	.align		4
        /*0060*/ 	.byte	0x03, 0x5f
        /*0062*/ 	.short	0x0101


	//----- nvinfo : EIATTR_VRC_CTA_INIT_COUNT
	.align		4
        /*0064*/ 	.byte	0x02, 0x4a
	.zero		1
	.zero		1


	//----- nvinfo : EIATTR_EXIT_INSTR_OFFSETS
	.align		4
        /*0068*/ 	.byte	0x04, 0x1c
        /*006a*/ 	.short	(.L_464 - .L_463)


	//   ....[0]....
.L_463:
        /*006c*/ 	.word	0x00000130


	//----- nvinfo : EIATTR_CBANK_PARAM_SIZE
	.align		4
.L_464:
        /*0070*/ 	.byte	0x03, 0x19
        /*0072*/ 	.short	0x0028


	//----- nvinfo : EIATTR_PARAM_CBANK
	.align		4
        /*0074*/ 	.byte	0x04, 0x0a
        /*0076*/ 	.short	(.L_466 - .L_465)
	.align		4
.L_465:
        /*0078*/ 	.word	index@(.nv.constant0._Z20filterBoundMINUS_NEQPiS_S_S_Ph)
        /*007c*/ 	.short	0x0380
        /*007e*/ 	.short	0x0028


	//----- nvinfo : EIATTR_SW_WAR
	.align		4
.L_466:
        /*0080*/ 	.byte	0x04, 0x36
        /*0082*/ 	.short	(.L_468 - .L_467)
.L_467:
        /*0084*/ 	.word	0x00000008
.L_468:


//--------------------- .nv.info._Z19filterBoundMINUS_EQPiS_S_S_Ph --------------------------
	.section	.nv.info._Z19filterBoundMINUS_EQPiS_S_S_Ph,"",@"SHT_CUDA_INFO"
	.sectionflags	@""
	.align	4


	//----- nvinfo : EIATTR_CUDA_API_VERSION
	.align		4
        /*0000*/ 	.byte	0x04, 0x37
        /*0002*/ 	.short	(.L_470 - .L_469)
.L_469:
        /*0004*/ 	.word	0x00000082


	//----- nvinfo : EIATTR_KPARAM_INFO
	.align		4
.L_470:
        /*0008*/ 	.byte	0x04, 0x17
        /*000a*/ 	.short	(.L_472 - .L_471)
.L_471:
        /*000c*/ 	.word	0x00000000
        /*0010*/ 	.short	0x0004
        /*0012*/ 	.short	0x0020
        /*0014*/ 	.byte	0x00, 0xf5, 0x21, 0x00


	//----- nvinfo : EIATTR_KPARAM_INFO
	.align		4
.L_472:
        /*0018*/ 	.byte	0x04, 0x17
        /*001a*/ 	.short	(.L_474 - .L_473)
.L_473:
        /*001c*/ 	.word	0x00000000
        /*0020*/ 	.short	0x0003
        /*0022*/ 	.short	0x0018
        /*0024*/ 	.byte	0x00, 0xf5, 0x21, 0x00


	//----- nvinfo : EIATTR_KPARAM_INFO
	.align		4
.L_474:
        /*0028*/ 	.byte	0x04, 0x17
        /*002a*/ 	.short	(.L_476 - .L_475)
.L_475:
        /*002c*/ 	.word	0x00000000
        /*0030*/ 	.short	0x0002
        /*0032*/ 	.short	0x0010
        /*0034*/ 	.byte	0x00, 0xf5, 0x21, 0x00


	//----- nvinfo : EIATTR_KPARAM_INFO
	.align		4
.L_476:
        /*0038*/ 	.byte	0x04, 0x17
        /*003a*/ 	.short	(.L_478 - .L_477)
.L_477:
        /*003c*/ 	.word	0x00000000
        /*0040*/ 	.short	0x0001
        /*0042*/ 	.short	0x0008
        /*0044*/ 	.byte	0x00, 0xf5, 0x21, 0x00


	//----- nvinfo : EIATTR_KPARAM_INFO
	.align		4
.L_478:
        /*0048*/ 	.byte	0x04, 0x17
        /*004a*/ 	.short	(.L_480 - .L_479)
.L_479:
        /*004c*/ 	.word	0x00000000
        /*0050*/ 	.short	0x0000
        /*0052*/ 	.short	0x0000
        /*0054*/ 	.byte	0x00, 0xf5, 0x21, 0x00


	//----- nvinfo : EIATTR_SPARSE_MMA_MASK
	.align		4
.L_480:
        /*0058*/ 	.byte	0x03, 0x50
        /*005a*/ 	.short	0x0000


	//----- nvinfo : EIATTR_MAXREG_COUNT
	.align		4
        /*005c*/ 	.byte	0x03, 0x1b
        /*005e*/ 	.short	0x00ff


	//----- nvinfo : EIATTR_MERCURY_ISA_VERSION
	.align		4
        /*0060*/ 	.byte	0x03, 0x5f
        /*0062*/ 	.short	0x0101


	//----- nvinfo : EIATTR_VRC_CTA_INIT_COUNT
	.align		4
        /*0064*/ 	.byte	0x02, 0x4a
	.zero		1
	.zero		1


	//----- nvinfo : EIATTR_EXIT_INSTR_OFFSETS
	.align		4
        /*0068*/ 	.byte	0x04, 0x1c
        /*006a*/ 	.short	(.L_482 - .L_481)


	//   ....[0]....
.L_481:
        /*006c*/ 	.word	0x00000150


	//----- nvinfo : EIATTR_CBANK_PARAM_SIZE
	.align		4
.L_482:
        /*0070*/ 	.byte	0x03, 0x19
        /*0072*/ 	.short	0x0028


	//----- nvinfo : EIATTR_PARAM_CBANK
	.align		4
        /*0074*/ 	.byte	0x04, 0x0a
        /*0076*/ 	.short	(.L_484 - .L_483)
	.align		4
.L_483:
        /*0078*/ 	.word	index@(.nv.constant0._Z19filterBoundMINUS_EQPiS_S_S_Ph)
        /*007c*/ 	.short	0x0380
        /*007e*/ 	.short	0x0028


	//----- nvinfo : EIATTR_SW_WAR
	.align		4
.L_484:
        /*0080*/ 	.byte	0x04, 0x36
        /*0082*/ 	.short	(.L_486 - .L_485)
.L_485:
        /*0084*/ 	.word	0x00000008
.L_486:


//--------------------- .nv.info._Z18filterBoundPLUS_LTPiS_S_S_Ph --------------------------
	.section	.nv.info._Z18filterBoundPLUS_LTPiS_S_S_Ph,"",@"SHT_CUDA_INFO"
	.sectionflags	@""
	.align	4


	//----- nvinfo : EIATTR_CUDA_API_VERSION
	.align		4
        /*0000*/ 	.byte	0x04, 0x37
        /*0002*/ 	.short	(.L_488 - .L_487)
.L_487:
        /*0004*/ 	.word	0x00000082


	//----- nvinfo : EIATTR_KPARAM_INFO
	.align		4
.L_488:
        /*0008*/ 	.byte	0x04, 0x17
        /*000a*/ 	.short	(.L_490 - .L_489)
.L_489:
        /*000c*/ 	.word	0x00000000
        /*0010*/ 	.short	0x0004
        /*0012*/ 	.short	0x0020
        /*0014*/ 	.byte	0x00, 0xf5, 0x21, 0x00


	//----- nvinfo : EIATTR_KPARAM_INFO
	.align		4
.L_490:
        /*0018*/ 	.byte	0x04, 0x17
        /*001a*/ 	.short	(.L_492 - .L_491)
.L_491:
        /*001c*/ 	.word	0x00000000
        /*0020*/ 	.short	0x0003
        /*0022*/ 	.short	0x0018
        /*0024*/ 	.byte	0x00, 0xf5, 0x21, 0x00


	//----- nvinfo : EIATTR_KPARAM_INFO
	.align		4
.L_492:
        /*0028*/ 	.byte	0x04, 0x17
        /*002a*/ 	.short	(.L_494 - .L_493)
.L_493:
        /*002c*/ 	.word	0x00000000
        /*0030*/ 	.short	0x0002
        /*0032*/ 	.short	0x0010
        /*0034*/ 	.byte	0x00, 0xf5, 0x21, 0x00


	//----- nvinfo : EIATTR_KPARAM_INFO
	.align		4
.L_494:
        /*0038*/ 	.byte	0x04, 0x17
        /*003a*/ 	.short	(.L_496 - .L_495)
.L_495:
        /*003c*/ 	.word	0x00000000
        /*0040*/ 	.short	0x0001
        /*0042*/ 	.short	0x0008
        /*0044*/ 	.byte	0x00, 0xf5, 0x21, 0x00


	//----- nvinfo : EIATTR_KPARAM_INFO
	.align		4
.L_496:
        /*0048*/ 	.byte	0x04, 0x17
        /*004a*/ 	.short	(.L_498 - .L_497)
.L_497:
        /*004c*/ 	.word	0x00000000
        /*0050*/ 	.short	0x0000
        /*0052*/ 	.short	0x0000
        /*0054*/ 	.byte	0x00, 0xf5, 0x21, 0x00


	//----- nvinfo : EIATTR_SPARSE_MMA_MASK
	.align		4
.L_498:
        /*0058*/ 	.byte	0x03, 0x50
        /*005a*/ 	.short	0x0000


	//----- nvinfo : EIATTR_MAXREG_COUNT
	.align		4
        /*005c*/ 	.byte	0x03, 0x1b
        /*005e*/ 	.short	0x00ff


	//----- nvinfo : EIATTR_MERCURY_ISA_VERSION
	.align		4
        /*0060*/ 	.byte	0x03, 0x5f
        /*0062*/ 	.short	0x0101


	//----- nvinfo : EIATTR_VRC_CTA_INIT_COUNT
	.align		4
        /*0064*/ 	.byte	0x02, 0x4a
	.zero		1
	.zero		1


	//----- nvinfo : EIATTR_EXIT_INSTR_OFFSETS
	.align		4
        /*0068*/ 	.byte	0x04, 0x1c
        /*006a*/ 	.short	(.L_500 - .L_499)


	//   ....[0]....
.L_499:
        /*006c*/ 	.word	0x00000150


	//----- nvinfo : EIATTR_CBANK_PARAM_SIZE
	.align		4
.L_500:
        /*0070*/ 	.byte	0x03, 0x19
        /*0072*/ 	.short	0x0028


	//----- nvinfo : EIATTR_PARAM_CBANK
	.align		4
        /*0074*/ 	.byte	0x04, 0x0a
        /*0076*/ 	.short	(.L_502 - .L_501)
	.align		4
.L_501:
        /*0078*/ 	.word	index@(.nv.constant0._Z18filterBoundPLUS_LTPiS_S_S_Ph)
        /*007c*/ 	.short	0x0380
        /*007e*/ 	.short	0x0028


	//----- nvinfo : EIATTR_SW_WAR
	.align		4
.L_502:
        /*0080*/ 	.byte	0x04, 0x36
        /*0082*/ 	.short	(.L_504 - .L_503)
.L_503:
        /*0084*/ 	.word	0x00000008
.L_504:


//--------------------- .nv.info._Z19filterBoundPLUS_LEQPiS_S_S_Ph --------------------------
	.section	.nv.info._Z19filterBoundPLUS_LEQPiS_S_S_Ph,"",@"SHT_CUDA_INFO"
	.sectionflags	@""
	.align	4


	//----- nvinfo : EIATTR_CUDA_API_VERSION
	.align		4
        /*0000*/ 	.byte	0x04, 0x37
        /*0002*/ 	.short	(.L_506 - .L_505)
.L_505:
        /*0004*/ 	.word	0x00000082


	//----- nvinfo : EIATTR_KPARAM_INFO
	.align		4
.L_506:
        /*0008*/ 	.byte	0x04, 0x17
        /*000a*/ 	.short	(.L_508 - .L_507)
.L_507:
        /*000c*/ 	.word	0x00000000
        /*0010*/ 	.short	0x0004
        /*0012*/ 	.short	0x0020
        /*0014*/ 	.byte	0x00, 0xf5, 0x21, 0x00


	//----- nvinfo : EIATTR_KPARAM_INFO
	.align		4
.L_508:
        /*0018*/ 	.byte	0x04, 0x17
        /*001a*/ 	.short	(.L_510 - .L_509)
.L_509:
        /*001c*/ 	.word	0x00000000
        /*0020*/ 	.short	0x0003
        /*0022*/ 	.short	0x0018
        /*0024*/ 	.byte	0x00, 0xf5, 0x21, 0x00


	//----- nvinfo : EIATTR_KPARAM_INFO
	.align		4
.L_510:
        /*0028*/ 	.byte	0x04, 0x17
        /*002a*/ 	.short	(.L_512 - .L_511)
.L_511:
        /*002c*/ 	.word	0x00000000
        /*0030*/ 	.short	0x0002
        /*0032*/ 	.short	0x0010
        /*0034*/ 	.byte	0x00, 0xf5, 0x21, 0x00


	//----- nvinfo : EIATTR_KPARAM_INFO
	.align		4
.L_512:
        /*0038*/ 	.byte	0x04, 0x17
        /*003a*/ 	.short	(.L_514 - .L_513)
.L_513:
        /*003c*/ 	.word	0x00000000
        /*0040*/ 	.short	0x0001
        /*0042*/ 	.short	0x0008
        /*0044*/ 	.byte	0x00, 0xf5, 0x21, 0x00


	//----- nvinfo : EIATTR_KPARAM_INFO
	.align		4
.L_514:
        /*0048*/ 	.byte	0x04, 0x17
        /*004a*/ 	.short	(.L_516 - .L_515)
.L_515:
        /*004c*/ 	.word	0x00000000
        /*0050*/ 	.short	0x0000
        /*0052*/ 	.short	0x0000
        /*0054*/ 	.byte	0x00, 0xf5, 0x21, 0x00


	//----- nvinfo : EIATTR_SPARSE_MMA_MASK
	.align		4
.L_516:
        /*0058*/ 	.byte	0x03, 0x50
        /*005a*/ 	.short	0x0000


	//----- nvinfo : EIATTR_MAXREG_COUNT
	.align		4
        /*005c*/ 	.byte	0x03, 0x1b
        /*005e*/ 	.short	0x00ff


	//----- nvinfo : EIATTR_MERCURY_ISA_VERSION
	.align		4
        /*0060*/ 	.byte	0x03, 0x5f
        /*0062*/ 	.short	0x0101


	//----- nvinfo : EIATTR_VRC_CTA_INIT_COUNT
	.align		4
        /*0064*/ 	.byte	0x02, 0x4a
	.zero		1
	.zero		1


	//----- nvinfo : EIATTR_EXIT_INSTR_OFFSETS
	.align		4
        /*0068*/ 	.byte	0x04, 0x1c
        /*006a*/ 	.short	(.L_518 - .L_517)


	//   ....[0]....
.L_517:
        /*006c*/ 	.word	0x00000150


	//----- nvinfo : EIATTR_CBANK_PARAM_SIZE
	.align		4
.L_518:
        /*0070*/ 	.byte	0x03, 0x19
        /*0072*/ 	.short	0x0028


	//----- nvinfo : EIATTR_PARAM_CBANK
	.align		4
        /*0074*/ 	.byte	0x04, 0x0a
        /*0076*/ 	.short	(.L_520 - .L_519)
	.align		4
.L_519:
        /*0078*/ 	.word	index@(.nv.constant0._Z19filterBoundPLUS_LEQPiS_S_S_Ph)
        /*007c*/ 	.short	0x0380
        /*007e*/ 	.short	0x0028


	//----- nvinfo : EIATTR_SW_WAR
	.align		4
.L_520:
        /*0080*/ 	.byte	0x04, 0x36
        /*0082*/ 	.short	(.L_522 - .L_521)
.L_521:
        /*0084*/ 	.word	0x00000008
.L_522:


//--------------------- .nv.info._Z18filterBoundPLUS_GTPiS_S_S_Ph --------------------------
	.section	.nv.info._Z18filterBoundPLUS_GTPiS_S_S_Ph,"",@"SHT_CUDA_INFO"
	.sectionflags	@""
	.align	4


	//----- nvinfo : EIATTR_CUDA_API_VERSION
	.align		4
        /*0000*/ 	.byte	0x04, 0x37
        /*0002*/ 	.short	(.L_524 - .L_523)
.L_523:
        /*0004*/ 	.word	0x00000082


	//----- nvinfo : EIATTR_KPARAM_INFO
	.align		4
.L_524:
        /*0008*/ 	.byte	0x04, 0x17
        /*000a*/ 	.short	(.L_526 - .L_525)
.L_525:
        /*000c*/ 	.word	0x00000000
        /*0010*/ 	.short	0x0004
        /*0012*/ 	.short	0x0020
        /*0014*/ 	.byte	0x00, 0xf5, 0x21, 0x00


	//----- nvinfo : EIATTR_KPARAM_INFO
	.align		4
.L_526:
        /*0018*/ 	.byte	0x04, 0x17
        /*001a*/ 	.short	(.L_528 - .L_527)
.L_527:
        /*001c*/ 	.word	0x00000000
        /*0020*/ 	.short	0x0003
        /*0022*/ 	.short	0x0018
        /*0024*/ 	.byte	0x00, 0xf5, 0x21, 0x00


	//----- nvinfo : EIATTR_KPARAM_INFO
	.align		4
.L_528:
        /*0028*/ 	.byte	0x04, 0x17
        /*002a*/ 	.short	(.L_530 - .L_529)
.L_529:
        /*002c*/ 	.word	0x00000000
        /*0030*/ 	.short	0x0002
        /*0032*/ 	.short	0x0010
        /*0034*/ 	.byte	0x00, 0xf5, 0x21, 0x00


	//----- nvinfo : EIATTR_KPARAM_INFO
	.align		4
.L_530:
        /*0038*/ 	.byte	0x04, 0x17
        /*003a*/ 	.short	(.L_532 - .L_531)
.L_531:
        /*003c*/ 	.word	0x00000000
        /*0040*/ 	.short	0x0001
        /*0042*/ 	.short	0x0008
        /*0044*/ 	.byte	0x00, 0xf5, 0x21, 0x00


	//----- nvinfo : EIATTR_KPARAM_INFO
	.align		4
.L_532:
        /*0048*/ 	.byte	0x04, 0x17
        /*004a*/ 	.short	(.L_534 - .L_533)
.L_533:
        /*004c*/ 	.word	0x00000000
        /*0050*/ 	.short	0x0000
        /*0052*/ 	.short	0x0000
        /*0054*/ 	.byte	0x00, 0xf5, 0x21, 0x00


	//----- nvinfo : EIATTR_SPARSE_MMA_MASK
	.align		4
.L_534:
        /*0058*/ 	.byte	0x03, 0x50
        /*005a*/ 	.short	0x0000


	//----- nvinfo : EIATTR_MAXREG_COUNT
	.align		4
        /*005c*/ 	.byte	0x03, 0x1b
        /*005e*/ 	.short	0x00ff


	//----- nvinfo : EIATTR_MERCURY_ISA_VERSION
	.align		4
        /*0060*/ 	.byte	0x03, 0x5f
        /*0062*/ 	.short	0x0101


	//----- nvinfo : EIATTR_VRC_CTA_INIT_COUNT
	.align		4
        /*0064*/ 	.byte	0x02, 0x4a
	.zero		1
	.zero		1


	//----- nvinfo : EIATTR_EXIT_INSTR_OFFSETS
	.align		4
        /*0068*/ 	.byte	0x04, 0x1c
        /*006a*/ 	.short	(.L_536 - .L_535)


	//   ....[0]....
.L_535:
        /*006c*/ 	.word	0x00000150


	//----- nvinfo : EIATTR_CBANK_PARAM_SIZE
	.align		4
.L_536:
        /*0070*/ 	.byte	0x03, 0x19
        /*0072*/ 	.short	0x0028


	//----- nvinfo : EIATTR_PARAM_CBANK
	.align		4
        /*0074*/ 	.byte	0x04, 0x0a
        /*0076*/ 	.short	(.L_538 - .L_537)
	.align		4
.L_537:
        /*0078*/ 	.word	index@(.nv.constant0._Z18filterBoundPLUS_GTPiS_S_S_Ph)
        /*007c*/ 	.short	0x0380
        /*007e*/ 	.short	0x0028


	//----- nvinfo : EIATTR_SW_WAR
	.align		4
.L_538:
        /*0080*/ 	.byte	0x04, 0x36
        /*0082*/ 	.short	(.L_540 - .L_539)
.L_539:
        /*0084*/ 	.word	0x00000008
.L_540:


//--------------------- .nv.info._Z19filterBoundPLUS_GEQPiS_S_S_Ph --------------------------
	.section	.nv.info._Z19filterBoundPLUS_GEQPiS_S_S_Ph,"",@"SHT_CUDA_INFO"
	.sectionflags	@""
	.align	4


	//----- nvinfo : EIATTR_CUDA_API_VERSION
	.align		4
        /*0000*/ 	.byte	0x04, 0x37
        /*0002*/ 	.short	(.L_542 - .L_541)
.L_541:
        /*0004*/ 	.word	0x00000082


	//----- nvinfo : EIATTR_KPARAM_INFO
	.align		4
.L_542:
        /*0008*/ 	.byte	0x04, 0x17
        /*000a*/ 	.short	(.L_544 - .L_543)
.L_543:
        /*000c*/ 	.word	0x00000000
        /*0010*/ 	.short	0x0004
        /*0012*/ 	.short	0x0020
        /*0014*/ 	.byte	0x00, 0xf5, 0x21, 0x00


	//----- nvinfo : EIATTR_KPARAM_INFO
	.align		4
.L_544:
        /*0018*/ 	.byte	0x04, 0x17
        /*001a*/ 	.short	(.L_546 - .L_545)
.L_545:
        /*001c*/ 	.word	0x00000000
        /*0020*/ 	.short	0x0003
        /*0022*/ 	.short	0x0018
        /*0024*/ 	.byte	0x00, 0xf5, 0x21, 0x00


	//----- nvinfo : EIATTR_KPARAM_INFO
	.align		4
.L_546:
        /*0028*/ 	.byte	0x04, 0x17
        /*002a*/ 	.short	(.L_548 - .L_547)
.L_547:
        /*002c*/ 	.word	0x00000000
        /*0030*/ 	.short	0x0002
        /*0032*/ 	.short	0x0010
        /*0034*/ 	.byte	0x00, 0xf5, 0x21, 0x00


	//----- nvinfo : EIATTR_KPARAM_INFO
	.align		4
.L_548:
        /*0038*/ 	.byte	0x04, 0x17
        /*003a*/ 	.short	(.L_550 - .L_549)
.L_549:
        /*003c*/ 	.word	0x00000000
        /*0040*/ 	.short	0x0001
        /*0042*/ 	.short	0x0008
        /*0044*/ 	.byte	0x00, 0xf5, 0x21, 0x00


	//----- nvinfo : EIATTR_KPARAM_INFO
	.align		4
.L_550:
        /*0048*/ 	.byte	0x04, 0x17
        /*004a*/ 	.short	(.L_552 - .L_551)
.L_551:
        /*004c*/ 	.word	0x00000000
        /*0050*/ 	.short	0x0000
        /*0052*/ 	.short	0x0000
        /*0054*/ 	.byte	0x00, 0xf5, 0x21, 0x00


	//----- nvinfo : EIATTR_SPARSE_MMA_MASK
	.align		4
.L_552:
        /*0058*/ 	.byte	0x03, 0x50
        /*005a*/ 	.short	0x0000


	//----- nvinfo : EIATTR_MAXREG_COUNT
	.align		4
        /*005c*/ 	.byte	0x03, 0x1b
        /*005e*/ 	.short	0x00ff


	//----- nvinfo : EIATTR_MERCURY_ISA_VERSION
	.align		4
        /*0060*/ 	.byte	0x03, 0x5f
        /*0062*/ 	.short	0x0101


	//----- nvinfo : EIATTR_VRC_CTA_INIT_COUNT
	.align		4
        /*0064*/ 	.byte	0x02, 0x4a
	.zero		1
	.zero		1


	//----- nvinfo : EIATTR_EXIT_INSTR_OFFSETS
	.align		4
        /*0068*/ 	.byte	0x04, 0x1c
        /*006a*/ 	.short	(.L_554 - .L_553)


	//   ....[0]....
.L_553:
        /*006c*/ 	.word	0x00000150


	//----- nvinfo : EIATTR_CBANK_PARAM_SIZE
	.align		4
.L_554:
        /*0070*/ 	.byte	0x03, 0x19
        /*0072*/ 	.short	0x0028


	//----- nvinfo : EIATTR_PARAM_CBANK
	.align		4
        /*0074*/ 	.byte	0x04, 0x0a
        /*0076*/ 	.short	(.L_556 - .L_555)
	.align		4
.L_555:
        /*0078*/ 	.word	index@(.nv.constant0._Z19filterBoundPLUS_GEQPiS_S_S_Ph)
        /*007c*/ 	.short	0x0380
        /*007e*/ 	.short	0x0028


	//----- nvinfo : EIATTR_SW_WAR
	.align		4
.L_556:
        /*0080*/ 	.byte	0x04, 0x36
        /*0082*/ 	.short	(.L_558 - .L_557)
.L_557:
        /*0084*/ 	.word	0x00000008
.L_558:


//--------------------- .nv.info._Z19filterBoundPLUS_NEQPiS_S_S_Ph --------------------------
	.section	.nv.info._Z19filterBoundPLUS_NEQPiS_S_S_Ph,"",@"SHT_CUDA_INFO"
	.sectionflags	@""
	.align	4


	//----- nvinfo : EIATTR_CUDA_API_VERSION
	.align		4
        /*0000*/ 	.byte	0x04, 0x37
        /*0002*/ 	.short	(.L_560 - .L_559)
.L_559:
        /*0004*/ 	.word	0x00000082


	//----- nvinfo : EIATTR_KPARAM_INFO
	.align		4
.L_560:
        /*0008*/ 	.byte	0x04, 0x17
        /*000a*/ 	.short	(.L_562 - .L_561)
.L_561:
        /*000c*/ 	.word	0x00000000
        /*0010*/ 	.short	0x0004
        /*0012*/ 	.short	0x0020
        /*0014*/ 	.byte	0x00, 0xf5, 0x21, 0x00


	//----- nvinfo : EIATTR_KPARAM_INFO
	.align		4
.L_562:
        /*0018*/ 	.byte	0x04, 0x17
        /*001a*/ 	.short	(.L_564 - .L_563)
.L_563:
        /*001c*/ 	.word	0x00000000
        /*0020*/ 	.short	0x0003
        /*0022*/ 	.short	0x0018
        /*0024*/ 	.byte	0x00, 0xf5, 0x21, 0x00


	//----- nvinfo : EIATTR_KPARAM_INFO
	.align		4
.L_564:
        /*0028*/ 	.byte	0x04, 0x17
        /*002a*/ 	.short	(.L_566 - .L_565)
.L_565:
        /*002c*/ 	.word	0x00000000
        /*0030*/ 	.short	0x0002
        /*0032*/ 	.short	0x0010
        /*0034*/ 	.byte	0x00, 0xf5, 0x21, 0x00


	//----- nvinfo : EIATTR_KPARAM_INFO
	.align		4
.L_566:
        /*0038*/ 	.byte	0x04, 0x17
        /*003a*/ 	.short	(.L_568 - .L_567)
.L_567:
        /*003c*/ 	.word	0x00000000
        /*0040*/ 	.short	0x0001
        /*0042*/ 	.short	0x0008
        /*0044*/ 	.byte	0x00, 0xf5, 0x21, 0x00


	//----- nvinfo : EIATTR_KPARAM_INFO
	.align		4
.L_568:
        /*0048*/ 	.byte	0x04, 0x17
        /*004a*/ 	.short	(.L_570 - .L_569)
.L_569:
        /*004c*/ 	.word	0x00000000
        /*0050*/ 	.short	0x0000
        /*0052*/ 	.short	0x0000
        /*0054*/ 	.byte	0x00, 0xf5, 0x21, 0x00


	//----- nvinfo : EIATTR_SPARSE_MMA_MASK
	.align		4
.L_570:
        /*0058*/ 	.byte	0x03, 0x50
        /*005a*/ 	.short	0x0000


	//----- nvinfo : EIATTR_MAXREG_COUNT
	.align		4
        /*005c*/ 	.byte	0x03, 0x1b
        /*005e*/ 	.short	0x00ff


	//----- nvinfo : EIATTR_MERCURY_ISA_VERSION
	.align		4
        /*0060*/ 	.byte	0x03, 0x5f
        /*0062*/ 	.short	0x0101


	//----- nvinfo : EIATTR_VRC_CTA_INIT_COUNT
	.align		4
        /*0064*/ 	.byte	0x02, 0x4a
	.zero		1
	.zero		1


	//----- nvinfo : EIATTR_EXIT_INSTR_OFFSETS
	.align		4
        /*0068*/ 	.byte	0x04, 0x1c
        /*006a*/ 	.short	(.L_572 - .L_571)


	//   ....[0]....
.L_571:
        /*006c*/ 	.word	0x00000130


	//----- nvinfo : EIATTR_CBANK_PARAM_SIZE
	.align		4
.L_572:
        /*0070*/ 	.byte	0x03, 0x19
        /*0072*/ 	.short	0x0028


	//----- nvinfo : EIATTR_PARAM_CBANK
	.align		4
        /*0074*/ 	.byte	0x04, 0x0a
        /*0076*/ 	.short	(.L_574 - .L_573)
	.align		4
.L_573:
        /*0078*/ 	.word	index@(.nv.constant0._Z19filterBoundPLUS_NEQPiS_S_S_Ph)
        /*007c*/ 	.short	0x0380
        /*007e*/ 	.short	0x0028


	//----- nvinfo : EIATTR_SW_WAR
	.align		4
.L_574:
        /*0080*/ 	.byte	0x04, 0x36
        /*0082*/ 	.short	(.L_576 - .L_575)
.L_575:
        /*0084*/ 	.word	0x00000008
.L_576:


//--------------------- .nv.info._Z18filterBoundPLUS_EQPiS_S_S_Ph --------------------------
	.section	.nv.info._Z18filterBoundPLUS_EQPiS_S_S_Ph,"",@"SHT_CUDA_INFO"
	.sectionflags	@""
	.align	4


	//----- nvinfo : EIATTR_CUDA_API_VERSION
	.align		4
        /*0000*/ 	.byte	0x04, 0x37
        /*0002*/ 	.short	(.L_578 - .L_577)
.L_577:
        /*0004*/ 	.word	0x00000082


	//----- nvinfo : EIATTR_KPARAM_INFO
	.align		4
.L_578:
        /*0008*/ 	.byte	0x04, 0x17
        /*000a*/ 	.short	(.L_580 - .L_579)
.L_579:
        /*000c*/ 	.word	0x00000000
        /*0010*/ 	.short	0x0004
        /*0012*/ 	.short	0x0020
        /*0014*/ 	.byte	0x00, 0xf5, 0x21, 0x00


	//----- nvinfo : EIATTR_KPARAM_INFO
	.align		4
.L_580:
        /*0018*/ 	.byte	0x04, 0x17
        /*001a*/ 	.short	(.L_582 - .L_581)
.L_581:
        /*001c*/ 	.word	0x00000000
        /*0020*/ 	.short	0x0003
        /*0022*/ 	.short	0x0018
        /*0024*/ 	.byte	0x00, 0xf5, 0x21, 0x00


	//----- nvinfo : EIATTR_KPARAM_INFO
	.align		4
.L_582:
        /*0028*/ 	.byte	0x04, 0x17
        /*002a*/ 	.short	(.L_584 - .L_583)
.L_583:
        /*002c*/ 	.word	0x00000000
        /*0030*/ 	.short	0x0002
        /*0032*/ 	.short	0x0010
        /*0034*/ 	.byte	0x00, 0xf5, 0x21, 0x00


	//----- nvinfo : EIATTR_KPARAM_INFO
	.align		4
.L_584:
        /*0038*/ 	.byte	0x04, 0x17
        /*003a*/ 	.short	(.L_586 - .L_585)
.L_585:
        /*003c*/ 	.word	0x00000000
        /*0040*/ 	.short	0x0001
        /*0042*/ 	.short	0x0008
        /*0044*/ 	.byte	0x00, 0xf5, 0x21, 0x00


	//----- nvinfo : EIATTR_KPARAM_INFO
	.align		4
.L_586:
        /*0048*/ 	.byte	0x04, 0x17
        /*004a*/ 	.short	(.L_588 - .L_587)
.L_587:
        /*004c*/ 	.word	0x00000000
        /*0050*/ 	.short	0x0000
        /*0052*/ 	.short	0x0000
        /*0054*/ 	.byte	0x00, 0xf5, 0x21, 0x00


	//----- nvinfo : EIATTR_SPARSE_MMA_MASK
	.align		4
.L_588:
        /*0058*/ 	.byte	0x03, 0x50
        /*005a*/ 	.short	0x0000


	//----- nvinfo : EIATTR_MAXREG_COUNT
	.align		4
        /*005c*/ 	.byte	0x03, 0x1b
        /*005e*/ 	.short	0x00ff


	//----- nvinfo : EIATTR_MERCURY_ISA_VERSION
	.align		4
        /*0060*/ 	.byte	0x03, 0x5f
        /*0062*/ 	.short	0x0101


	//----- nvinfo : EIATTR_VRC_CTA_INIT_COUNT
	.align		4
        /*0064*/ 	.byte	0x02, 0x4a
	.zero		1
	.zero		1


	//----- nvinfo : EIATTR_EXIT_INSTR_OFFSETS
	.align		4
        /*0068*/ 	.byte	0x04, 0x1c
        /*006a*/ 	.short	(.L_590 - .L_589)


	//   ....[0]....
.L_589:
        /*006c*/ 	.word	0x00000150


	//----- nvinfo : EIATTR_CBANK_PARAM_SIZE
	.align		4
.L_590:
        /*0070*/ 	.byte	0x03, 0x19
        /*0072*/ 	.short	0x0028


	//----- nvinfo : EIATTR_PARAM_CBANK
	.align		4
        /*0074*/ 	.byte	0x04, 0x0a
        /*0076*/ 	.short	(.L_592 - .L_591)
	.align		4
.L_591:
        /*0078*/ 	.word	index@(.nv.constant0._Z18filterBoundPLUS_EQPiS_S_S_Ph)
        /*007c*/ 	.short	0x0380
        /*007e*/ 	.short	0x0028


	//----- nvinfo : EIATTR_SW_WAR
	.align		4
.L_592:
        /*0080*/ 	.byte	0x04, 0x36
        /*0082*/ 	.short	(.L_594 - .L_593)
.L_593:
        /*0084*/ 	.word	0x00000008
.L_594:


//--------------------- .nv.callgraph             --------------------------
	.section	.nv.callgraph,"",@"SHT_CUDA_CALLGRAPH"
	.align	4
	.sectionentsize	8
	.align		4
        /*0000*/ 	.word	0x00000000
	.align		4
        /*0004*/ 	.word	0xffffffff
	.align		4
        /*0008*/ 	.word	index@(_Z25filterBoundMULTIPLIES_GEQPiS_S_S_Ph)
	.align		4
        /*000c*/ 	.word	index@(vprintf)
	.align		4
        /*0010*/ 	.word	0x00000000
	.align		4
        /*0014*/ 	.word	0xfffffffe
	.align		4
        /*0018*/ 	.word	0x00000000
	.align		4
        /*001c*/ 	.word	0xfffffffd
	.align		4
        /*0020*/ 	.word	0x00000000
	.align		4
        /*0024*/ 	.word	0xfffffffc


//--------------------- .nv.constant4             --------------------------
	.section	.nv.constant4,"a",@progbits
	.align	8
	.align		8
.nv.constant4:
        /*0000*/ 	.dword	$str
	.align		8
        /*0008*/ 	.dword	$str$1
	.align		8
        /*0010*/ 	.dword	$str$2
	.align		8
        /*0018*/ 	.dword	vprintf


//--------------------- .text._Z21filterBoundDIVIDES_LTPiS_S_S_Ph --------------------------
	.section	.text._Z21filterBoundDIVIDES_LTPiS_S_S_Ph,"ax",@progbits
	.align	128
        .global         _Z21filterBoundDIVIDES_LTPiS_S_S_Ph
        .type           _Z21filterBoundDIVIDES_LTPiS_S_S_Ph,@function
        .size           _Z21filterBoundDIVIDES_LTPiS_S_S_Ph,(.L_x_40 - _Z21filterBoundDIVIDES_LTPiS_S_S_Ph)
        .other          _Z21filterBoundDIVIDES_LTPiS_S_S_Ph,@"STO_CUDA_ENTRY STV_DEFAULT"
_Z21filterBoundDIVIDES_LTPiS_S_S_Ph:
.text._Z21filterBoundDIVIDES_LTPiS_S_S_Ph:
[----:B------:R-:W-:Y:S08]  /*0000*/  LDC R1, c[0x0][0x37c] ;  /* 0x0000df00ff017b82 */ /* 0x000ff00000000800 */
[----:B------:R-:W0:Y:S01]  /*0010*/  LDC.64 R6, c[0x0][0x388] ;  /* 0x0000e200ff067b82 */ /* 0x000e220000000a00 */
[----:B------:R-:W0:Y:S02]  /*0020*/  LDCU.64 UR4, c[0x0][0x358] ;  /* 0x00006b00ff0477ac */ /* 0x000e240008000a00 */
[----:B0-----:R0:W2:Y:S05]  /*0030*/  LDG.E R10, desc[UR4][R6.64] ;  /* 0x00000004060a7981 */ /* 0x0010aa000c1e1900 */
[----:B------:R-:W1:Y:S02]  /*0040*/  LDC.64 R4, c[0x0][0x398] ;  /* 0x0000e600ff047b82 */ /* 0x000e640000000a00 */
[----:B-1----:R-:W3:Y:S06]  /*0050*/  LDG.E R3, desc[UR4][R4.64] ;  /* 0x0000000404037981 */ /* 0x002eec000c1e1900 */
[----:B------:R-:W1:Y:S02]  /*0060*/  LDC.64 R8, c[0x0][0x380] ;  /* 0x0000e000ff087b82 */ /* 0x000e640000000a00 */
[----:B-1----:R1:W4:Y:S01]  /*0070*/  LDG.E R0, desc[UR4][R8.64] ;  /* 0x0000000408007981 */ /* 0x002322000c1e1900 */
[----:B0-----:R-:W-:Y:S01]  /*0080*/  IMAD.MOV.U32 R6, RZ, RZ, RZ ;  /* 0x000000ffff067224 */ /* 0x001fe200078e00ff */
[----:B------:R-:W-:Y:S01]  /*0090*/  BSSY.RECONVERGENT B0, `(.L_x_0) ;  /* 0x0000037000007945 */ /* 0x000fe20003800200 */
[----:B------:R-:W3:Y:S01]  /*00a0*/  S2R R2, SR_TID.X ;  /* 0x0000000000027919 */ /* 0x000ee20000002100 */
[----:B--2---:R-:W-:-:S02]  /*00b0*/  IABS R14, R10 ;  /* 0x0000000a000e7213 */ /* 0x004fc40000000000 */
[----:B-1----:R-:W-:Y:S02]  /*00c0*/  IABS R8, R10 ;  /* 0x0000000a00087213 */ /* 0x002fe40000000000 */
[----:B------:R-:W0:Y:S08]  /*00d0*/  I2F.RP R11, R14 ;  /* 0x0000000e000b7306 */ /* 0x000e300000209400 */
[----:B0-----:R-:W0:Y:S01]  /*00e0*/  MUFU.RCP R11, R11 ;  /* 0x0000000b000b7308 */ /* 0x001e220000001000 */
[----:B---3--:R-:W-:-:S05]  /*00f0*/  IMAD.IADD R3, R3, 0x1, R2 ;  /* 0x0000000103037824 */ /* 0x008fca00078e0202 */
[----:B------:R-:W-:Y:S01]  /*0100*/  IABS R4, R3 ;  /* 0x0000000300047213 */ /* 0x000fe20000000000 */
[----:B0-----:R-:W-:-:S04]  /*0110*/  VIADD R12, R11, 0xffffffe ;  /* 0x0ffffffe0b0c7836 */ /* 0x001fc80000000000 */
[----:B------:R-:W0:Y:S02]  /*0120*/  F2I.FTZ.U32.TRUNC.NTZ R7, R12 ;  /* 0x0000000c00077305 */ /* 0x000e24000021f000 */
[----:B0-----:R-:W-:-:S04]  /*0130*/  IMAD.MOV R5, RZ, RZ, -R7 ;  /* 0x000000ffff057224 */ /* 0x001fc800078e0a07 */
[----:B------:R-:W-:-:S04]  /*0140*/  IMAD R5, R5, R14, RZ ;  /* 0x0000000e05057224 */ /* 0x000fc800078e02ff */
[----:B------:R-:W-:-:S04]  /*0150*/  IMAD.HI.U32 R7, R7, R5, R6 ;  /* 0x0000000507077227 */ /* 0x000fc800078e0006 */
[----:B------:R-:W-:Y:S02]  /*0160*/  IMAD.MOV R5, RZ, RZ, -R8 ;  /* 0x000000ffff057224 */ /* 0x000fe400078e0a08 */
[----:B------:R-:W-:-:S04]  /*0170*/  IMAD.HI.U32 R7, R7, R4, RZ ;  /* 0x0000000407077227 */ /* 0x000fc800078e00ff */
[----:B------:R-:W-:-:S05]  /*0180*/  IMAD R5, R7, R5, R4 ;  /* 0x0000000507057224 */ /* 0x000fca00078e0204 */
[----:B------:R-:W-:-:S13]  /*0190*/  ISETP.GT.U32.AND P2, PT, R14, R5, PT ;  /* 0x000000050e00720c */ /* 0x000fda0003f44070 */
[----:B------:R-:W-:Y:S01]  /*01a0*/  @!P2 IMAD.IADD R5, R5, 0x1, -R14 ;  /* 0x000000010505a824 */ /* 0x000fe200078e0a0e */
[----:B------:R-:W-:Y:S02]  /*01b0*/  @!P2 IADD3 R7, PT, PT, R7, 0x1, RZ ;  /* 0x000000010707a810 */ /* 0x000fe40007ffe0ff */
[----:B------:R-:W-:Y:S02]  /*01c0*/  ISETP.NE.AND P2, PT, R10, RZ, PT ;  /* 0x000000ff0a00720c */ /* 0x000fe40003f45270 */
[----:B------:R-:W-:Y:S02]  /*01d0*/  ISETP.GE.U32.AND P0, PT, R5, R14, PT ;  /* 0x0000000e0500720c */ /* 0x000fe40003f06070 */
[----:B------:R-:W-:-:S04]  /*01e0*/  LOP3.LUT R5, R3, R10, RZ, 0x3c, !PT ;  /* 0x0000000a03057212 */ /* 0x000fc800078e3cff */
[----:B------:R-:W-:-:S07]  /*01f0*/  ISETP.GE.AND P1, PT, R5, RZ, PT ;  /* 0x000000ff0500720c */ /* 0x000fce0003f26270 */
[----:B------:R-:W-:Y:S01]  /*0200*/  @P0 VIADD R7, R7, 0x1 ;  /* 0x0000000107070836 */ /* 0x000fe20000000000 */
[----:B------:R-:W-:-:S05]  /*0210*/  PLOP3.LUT P0, PT, PT, PT, PT, 0x80, 0x8 ;  /* 0x000000000008781c */ /* 0x000fca0003f0f070 */
[----:B------:R-:W-:Y:S01]  /*0220*/  @!P1 IMAD.MOV R7, RZ, RZ, -R7 ;  /* 0x000000ffff079224 */ /* 0x000fe200078e0a07 */
[----:B------:R-:W-:-:S04]  /*0230*/  @!P2 LOP3.LUT R7, RZ, R10, RZ, 0x33, !PT ;  /* 0x0000000aff07a212 */ /* 0x000fc800078e33ff */
[----:B----4-:R-:W-:-:S13]  /*0240*/  ISETP.GE.AND P1, PT, R7, R0, PT ;  /* 0x000000000700720c */ /* 0x010fda0003f26270 */
[----:B------:R-:W-:Y:S05]  /*0250*/  @!P1 BRA `(.L_x_1) ;  /* 0x0000000000689947 */ /* 0x000fea0003800000 */
[----:B------:R-:W0:Y:S02]  /*0260*/  LDC.64 R6, c[0x0][0x390] ;  /* 0x0000e400ff067b82 */ /* 0x000e240000000a00 */
[----:B0-----:R-:W2:Y:S02]  /*0270*/  LDG.E R6, desc[UR4][R6.64] ;  /* 0x0000000406067981 */ /* 0x001ea4000c1e1900 */
[-C--:B--2---:R-:W-:Y:S02]  /*0280*/  IABS R11, R6.reuse ;  /* 0x00000006000b7213 */ /* 0x084fe40000000000 */
[----:B------:R-:W-:Y:S02]  /*0290*/  LOP3.LUT R3, R3, R6, RZ, 0x3c, !PT ;  /* 0x0000000603037212 */ /* 0x000fe400078e3cff */
[----:B------:R-:W0:Y:S02]  /*02a0*/  I2F.RP R5, R11 ;  /* 0x0000000b00057306 */ /* 0x000e240000209400 */
[----:B------:R-:W-:-:S06]  /*02b0*/  ISETP.GE.AND P1, PT, R3, RZ, PT ;  /* 0x000000ff0300720c */ /* 0x000fcc0003f26270 */
[----:B0-----:R-:W0:Y:S02]  /*02c0*/  MUFU.RCP R5, R5 ;  /* 0x0000000500057308 */ /* 0x001e240000001000 */
[----:B0-----:R-:W-:-:S06]  /*02d0*/  VIADD R8, R5, 0xffffffe ;  /* 0x0ffffffe05087836 */ /* 0x001fcc0000000000 */
[----:B------:R0:W1:Y:S02]  /*02e0*/  F2I.FTZ.U32.TRUNC.NTZ R9, R8 ;  /* 0x0000000800097305 */ /* 0x000064000021f000 */
[----:B0-----:R-:W-:Y:S02]  /*02f0*/  HFMA2 R8, -RZ, RZ, 0, 0 ;  /* 0x00000000ff087431 */ /* 0x001fe400000001ff */
[----:B-1----:R-:W-:-:S04]  /*0300*/  IMAD.MOV R10, RZ, RZ, -R9 ;  /* 0x000000ffff0a7224 */ /* 0x002fc800078e0a09 */
[----:B------:R-:W-:Y:S01]  /*0310*/  IMAD R13, R10, R11, RZ ;  /* 0x0000000b0a0d7224 */ /* 0x000fe200078e02ff */
[----:B------:R-:W-:-:S03]  /*0320*/  IABS R10, R6 ;  /* 0x00000006000a7213 */ /* 0x000fc60000000000 */
[----:B------:R-:W-:-:S04]  /*0330*/  IMAD.HI.U32 R9, R9, R13, R8 ;  /* 0x0000000d09097227 */ /* 0x000fc800078e0008 */
[----:B------:R-:W-:Y:S02]  /*0340*/  IMAD.MOV R7, RZ, RZ, -R10 ;  /* 0x000000ffff077224 */ /* 0x000fe400078e0a0a */
[----:B------:R-:W-:-:S04]  /*0350*/  IMAD.HI.U32 R9, R9, R4, RZ ;  /* 0x0000000409097227 */ /* 0x000fc800078e00ff */
[----:B------:R-:W-:-:S05]  /*0360*/  IMAD R4, R9, R7, R4 ;  /* 0x0000000709047224 */ /* 0x000fca00078e0204 */
[----:B------:R-:W-:-:S13]  /*0370*/  ISETP.GT.U32.AND P2, PT, R11, R4, PT ;  /* 0x000000040b00720c */ /* 0x000fda0003f44070 */
[----:B------:R-:W-:Y:S02]  /*0380*/  @!P2 IMAD.IADD R4, R4, 0x1, -R11 ;  /* 0x000000010404a824 */ /* 0x000fe400078e0a0b */
[----:B------:R-:W-:Y:S01]  /*0390*/  @!P2 VIADD R9, R9, 0x1 ;  /* 0x000000010909a836 */ /* 0x000fe20000000000 */
[----:B------:R-:W-:Y:S02]  /*03a0*/  ISETP.NE.AND P2, PT, R6, RZ, PT ;  /* 0x000000ff0600720c */ /* 0x000fe40003f45270 */
[----:B------:R-:W-:-:S13]  /*03b0*/  ISETP.GE.U32.AND P0, PT, R4, R11, PT ;  /* 0x0000000b0400720c */ /* 0x000fda0003f06070 */
[----:B------:R-:W-:-:S05]  /*03c0*/  @P0 IADD3 R9, PT, PT, R9, 0x1, RZ ;  /* 0x0000000109090810 */ /* 0x000fca0007ffe0ff */
[----:B------:R-:W-:Y:S01]  /*03d0*/  @!P1 IMAD.MOV R9, RZ, RZ, -R9 ;  /* 0x000000ffff099224 */ /* 0x000fe200078e0a09 */
[----:B------:R-:W-:-:S04]  /*03e0*/  @!P2 LOP3.LUT R9, RZ, R6, RZ, 0x33, !PT ;  /* 0x00000006ff09a212 */ /* 0x000fc800078e33ff */
[----:B------:R-:W-:-:S13]  /*03f0*/  ISETP.LT.AND P0, PT, R9, R0, PT ;  /* 0x000000000900720c */ /* 0x000fda0003f01270 */
.L_x_1:
[----:B------:R-:W-:Y:S05]  /*0400*/  BSYNC.RECONVERGENT B0 ;  /* 0x0000000000007941 */ /* 0x000fea0003800200 */
.L_x_0:
[----:B------:R-:W0:Y:S01]  /*0410*/  LDCU.64 UR6, c[0x0][0x3a0] ;  /* 0x00007400ff0677ac */ /* 0x000e220008000a00 */
[----:B------:R-:W-:Y:S02]  /*0420*/  SEL R5, RZ, 0x1, !P0 ;  /* 0x00000001ff057807 */ /* 0x000fe40004000000 */
[----:B0-----:R-:W-:-:S05]  /*0430*/  IADD3 R2, P1, PT, R2, UR6, RZ ;  /* 0x0000000602027c10 */ /* 0x001fca000ff3e0ff */
[----:B------:R-:W-:-:S05]  /*0440*/  IMAD.X R3, RZ, RZ, UR7, P1 ;  /* 0x00000007ff037e24 */ /* 0x000fca00088e06ff */
[----:B------:R-:W-:Y:S01]  /*0450*/  STG.E.U8 desc[UR4][R2.64], R5 ;  /* 0x0000000502007986 */ /* 0x000fe2000c101104 */
[----:B------:R-:W-:Y:S05]  /*0460*/  EXIT ;  /* 0x000000000000794d */ /* 0x000fea0003800000 */
.L_x_2:
[----:B------:R-:W-:-:S00]  /*0470*/  BRA `(.L_x_2) ;  /* 0xfffffffc00fc7947 */ /* 0x000fc0000383ffff */
[----:B------:R-:W-:-:S00]  /*0480*/  NOP ;  /* 0x0000000000007918 */ /* 0x000fc00000000000 */
[----:B------:R-:W-:-:S00]  /*0490*/  NOP ;  /* 0x0000000000007918 */ /* 0x000fc00000000000 */
[----:B------:R-:W-:-:S00]  /*04a0*/  NOP ;  /* 0x0000000000007918 */ /* 0x000fc00000000000 */
[----:B------:R-:W-:-:S00]  /*04b0*/  NOP ;  /* 0x0000000000007918 */ /* 0x000fc00000000000 */
[----:B------:R-:W-:-:S00]  /*04c0*/  NOP ;  /* 0x0000000000007918 */ /* 0x000fc00000000000 */
[----:B------:R-:W-:-:S00]  /*04d0*/  NOP ;  /* 0x0000000000007918 */ /* 0x000fc00000000000 */
[----:B------:R-:W-:-:S00]  /*04e0*/  NOP ;  /* 0x0000000000007918 */ /* 0x000fc00000000000 */
[----:B------:R-:W-:-:S00]  /*04f0*/  NOP ;  /* 0x0000000000007918 */ /* 0x000fc00000000000 */
.L_x_40:


//--------------------- .text._Z22filterBoundDIVIDES_LEQPiS_S_S_Ph --------------------------
	.section	.text._Z22filterBoundDIVIDES_LEQPiS_S_S_Ph,"ax",@progbits
	.align	128
        .global         _Z22filterBoundDIVIDES_LEQPiS_S_S_Ph
        .type           _Z22filterBoundDIVIDES_LEQPiS_S_S_Ph,@function
        .size           _Z22filterBoundDIVIDES_LEQPiS_S_S_Ph,(.L_x_41 - _Z22filterBoundDIVIDES_LEQPiS_S_S_Ph)
        .other          _Z22filterBoundDIVIDES_LEQPiS_S_S_Ph,@"STO_CUDA_ENTRY STV_DEFAULT"
_Z22filterBoundDIVIDES_LEQPiS_S_S_Ph:
.text._Z22filterBoundDIVIDES_LEQPiS_S_S_Ph:
        /* <DEDUP_REMOVED lines=36> */
[----:B----4-:R-:W-:-:S13]  /*0240*/  ISETP.GT.AND P1, PT, R7, R0, PT ;  /* 0x000000000700720c */ /* 0x010fda0003f24270 */
        /* <DEDUP_REMOVED lines=26> */
[----:B------:R-:W-:-:S13]  /*03f0*/  ISETP.LE.AND P0, PT, R9, R0, PT ;  /* 0x000000000900720c */ /* 0x000fda0003f03270 */
.L_x_4:
[----:B------:R-:W-:Y:S05]  /*0400*/  BSYNC.RECONVERGENT B0 ;  /* 0x0000000000007941 */ /* 0x000fea0003800200 */
.L_x_3:
[----:B------:R-:W0:Y:S01]  /*0410*/  LDCU.64 UR6, c[0x0][0x3a0] ;  /* 0x00007400ff0677ac */ /* 0x000e220008000a00 */
[----:B------:R-:W-:Y:S02]  /*0420*/  SEL R5, RZ, 0x1, !P0 ;  /* 0x00000001ff057807 */ /* 0x000fe40004000000 */
[----:B0-----:R-:W-:-:S05]  /*0430*/  IADD3 R2, P1, PT, R2, UR6, RZ ;  /* 0x0000000602027c10 */ /* 0x001fca000ff3e0ff */
[----:B------:R-:W-:-:S05]  /*0440*/  IMAD.X R3, RZ, RZ, UR7, P1 ;  /* 0x00000007ff037e24 */ /* 0x000fca00088e06ff */
[----:B------:R-:W-:Y:S01]  /*0450*/  STG.E.U8 desc[UR4][R2.64], R5 ;  /* 0x0000000502007986 */ /* 0x000fe2000c101104 */
[----:B------:R-:W-:Y:S05]  /*0460*/  EXIT ;  /* 0x000000000000794d */ /* 0x000fea0003800000 */
.L_x_5:
        /* <DEDUP_REMOVED lines=9> */
.L_x_41:


//--------------------- .text._Z21filterBoundDIVIDES_GTPiS_S_S_Ph --------------------------
	.section	.text._Z21filterBoundDIVIDES_GTPiS_S_S_Ph,"ax",@progbits
	.align	128
        .global         _Z21filterBoundDIVIDES_GTPiS_S_S_Ph
        .type           _Z21filterBoundDIVIDES_GTPiS_S_S_Ph,@function
        .size           _Z21filterBoundDIVIDES_GTPiS_S_S_Ph,(.L_x_42 - _Z21filterBoundDIVIDES_GTPiS_S_S_Ph)
        .other          _Z21filterBoundDIVIDES_GTPiS_S_S_Ph,@"STO_CUDA_ENTRY STV_DEFAULT"
_Z21filterBoundDIVIDES_GTPiS_S_S_Ph:
.text._Z21filterBoundDIVIDES_GTPiS_S_S_Ph:
        /* <DEDUP_REMOVED lines=37> */
[----:B------:R-:W-:Y:S05]  /*0250*/  @P1 BRA `(.L_x_7) ;  /* 0x0000000000681947 */ /* 0x000fea0003800000 */
        /* <DEDUP_REMOVED lines=25> */
[----:B------:R-:W-:-:S13]  /*03f0*/  ISETP.GT.AND P0, PT, R9, R0, PT ;  /* 0x000000000900720c */ /* 0x000fda0003f04270 */
.L_x_7:
[----:B------:R-:W-:Y:S05]  /*0400*/  BSYNC.RECONVERGENT B0 ;  /* 0x0000000000007941 */ /* 0x000fea0003800200 */
.L_x_6:
[----:B------:R-:W0:Y:S01]  /*0410*/  LDCU.64 UR6, c[0x0][0x3a0] ;  /* 0x00007400ff0677ac */ /* 0x000e220008000a00 */
[----:B------:R-:W-:Y:S02]  /*0420*/  SEL R5, RZ, 0x1, !P0 ;  /* 0x00000001ff057807 */ /* 0x000fe40004000000 */
[----:B0-----:R-:W-:-:S05]  /*0430*/  IADD3 R2, P1, PT, R2, UR6, RZ ;  /* 0x0000000602027c10 */ /* 0x001fca000ff3e0ff */
[----:B------:R-:W-:-:S05]  /*0440*/  IMAD.X R3, RZ, RZ, UR7, P1 ;  /* 0x00000007ff037e24 */ /* 0x000fca00088e06ff */
[----:B------:R-:W-:Y:S01]  /*0450*/  STG.E.U8 desc[UR4][R2.64], R5 ;  /* 0x0000000502007986 */ /* 0x000fe2000c101104 */
[----:B------:R-:W-:Y:S05]  /*0460*/  EXIT ;  /* 0x000000000000794d */ /* 0x000fea0003800000 */
.L_x_8:
        /* <DEDUP_REMOVED lines=9> */
.L_x_42:


//--------------------- .text._Z22filterBoundDIVIDES_GEQPiS_S_S_Ph --------------------------
	.section	.text._Z22filterBoundDIVIDES_GEQPiS_S_S_Ph,"ax",@progbits
	.align	128
        .global         _Z22filterBoundDIVIDES_GEQPiS_S_S_Ph
        .type           _Z22filterBoundDIVIDES_GEQPiS_S_S_Ph,@function
        .size           _Z22filterBoundDIVIDES_GEQPiS_S_S_Ph,(.L_x_43 - _Z22filterBoundDIVIDES_GEQPiS_S_S_Ph)
        .other          _Z22filterBoundDIVIDES_GEQPiS_S_S_Ph,@"STO_CUDA_ENTRY STV_DEFAULT"
_Z22filterBoundDIVIDES_GEQPiS_S_S_Ph:
.text._Z22filterBoundDIVIDES_GEQPiS_S_S_Ph:
        /* <DEDUP_REMOVED lines=63> */
[----:B------:R-:W-:-:S13]  /*03f0*/  ISETP.GE.AND P0, PT, R9, R0, PT ;  /* 0x000000000900720c */ /* 0x000fda0003f06270 */
.L_x_10:
[----:B------:R-:W-:Y:S05]  /*0400*/  BSYNC.RECONVERGENT B0 ;  /* 0x0000000000007941 */ /* 0x000fea0003800200 */
.L_x_9:
[----:B------:R-:W0:Y:S01]  /*0410*/  LDCU.64 UR6, c[0x0][0x3a0] ;  /* 0x00007400ff0677ac */ /* 0x000e220008000a00 */
[----:B------:R-:W-:Y:S02]  /*0420*/  SEL R5, RZ, 0x1, !P0 ;  /* 0x00000001ff057807 */ /* 0x000fe40004000000 */
[----:B0-----:R-:W-:-:S05]  /*0430*/  IADD3 R2, P1, PT, R2, UR6, RZ ;  /* 0x0000000602027c10 */ /* 0x001fca000ff3e0ff */
[----:B------:R-:W-:-:S05]  /*0440*/  IMAD.X R3, RZ, RZ, UR7, P1 ;  /* 0x00000007ff037e24 */ /* 0x000fca00088e06ff */
[----:B------:R-:W-:Y:S01]  /*0450*/  STG.E.U8 desc[UR4][R2.64], R5 ;  /* 0x0000000502007986 */ /* 0x000fe2000c101104 */
[----:B------:R-:W-:Y:S05]  /*0460*/  EXIT ;  /* 0x000000000000794d */ /* 0x000fea0003800000 */
.L_x_11:
        /* <DEDUP_REMOVED lines=9> */
.L_x_43:


//--------------------- .text._Z22filterBoundDIVIDES_NEQPiS_S_S_Ph --------------------------
	.section	.text._Z22filterBoundDIVIDES_NEQPiS_S_S_Ph,"ax",@progbits
	.align	128
        .global         _Z22filterBoundDIVIDES_NEQPiS_S_S_Ph
        .type           _Z22filterBoundDIVIDES_NEQPiS_S_S_Ph,@function
        .size           _Z22filterBoundDIVIDES_NEQPiS_S_S_Ph,(.L_x_44 - _Z22filterBoundDIVIDES_NEQPiS_S_S_Ph)
        .other          _Z22filterBoundDIVIDES_NEQPiS_S_S_Ph,@"STO_CUDA_ENTRY STV_DEFAULT"
_Z22filterBoundDIVIDES_NEQPiS_S_S_Ph:
.text._Z22filterBoundDIVIDES_NEQPiS_S_S_Ph:
        /* <DEDUP_REMOVED lines=11> */
[----:B--2---:R-:W-:-:S04]  /*00b0*/  IABS R12, R9 ;  /* 0x00000009000c7213 */ /* 0x004fc80000000000 */
[----:B------:R-:W0:Y:S08]  /*00c0*/  I2F.RP R8, R12 ;  /* 0x0000000c00087306 */ /* 0x000e300000209400 */
[----:B0-----:R-:W0:Y:S01]  /*00d0*/  MUFU.RCP R8, R8 ;  /* 0x0000000800087308 */ /* 0x001e220000001000 */
[----:B---3--:R-:W-:-:S05]  /*00e0*/  IMAD.IADD R2, R3, 0x1, R0 ;  /* 0x0000000103027824 */ /* 0x008fca00078e0200 */
[----:B-1----:R-:W-:Y:S01]  /*00f0*/  IABS R7, R2 ;  /* 0x0000000200077213 */ /* 0x002fe20000000000 */
[----:B0-----:R-:W-:-:S04]  /*0100*/  VIADD R10, R8, 0xffffffe ;  /* 0x0ffffffe080a7836 */ /* 0x001fc80000000000 */
[----:B------:R-:W0:Y:S02]  /*0110*/  F2I.FTZ.U32.TRUNC.NTZ R5, R10 ;  /* 0x0000000a00057305 */ /* 0x000e24000021f000 */
[----:B0-----:R-:W-:-:S04]  /*0120*/  IMAD.MOV R11, RZ, RZ, -R5 ;  /* 0x000000ffff0b7224 */ /* 0x001fc800078e0a05 */
[----:B------:R-:W-:Y:S01]  /*0130*/  IMAD R3, R11, R12, RZ ;  /* 0x0000000c0b037224 */ /* 0x000fe200078e02ff */
[----:B------:R-:W-:-:S03]  /*0140*/  IABS R11, R9 ;  /* 0x00000009000b7213 */ /* 0x000fc60000000000 */
[----:B------:R-:W-:Y:S01]  /*0150*/  IMAD.HI.U32 R4, R5, R3, R4 ;  /* 0x0000000305047227 */ /* 0x000fe200078e0004 */
[----:B------:R-:W-:-:S03]  /*0160*/  MOV R3, R7 ;  /* 0x0000000700037202 */ /* 0x000fc60000000f00 */
[----:B------:R-:W-:Y:S02]  /*0170*/  IMAD.MOV R5, RZ, RZ, -R11 ;  /* 0x000000ffff057224 */ /* 0x000fe400078e0a0b */
[----:B------:R-:W-:-:S04]  /*0180*/  IMAD.HI.U32 R4, R4, R3, RZ ;  /* 0x0000000304047227 */ /* 0x000fc800078e00ff */
[----:B------:R-:W-:-:S05]  /*0190*/  IMAD R5, R4, R5, R3 ;  /* 0x0000000504057224 */ /* 0x000fca00078e0203 */
[----:B------:R-:W-:-:S13]  /*01a0*/  ISETP.GT.U32.AND P2, PT, R12, R5, PT ;  /* 0x000000050c00720c */ /* 0x000fda0003f44070 */
[----:B------:R-:W-:Y:S02]  /*01b0*/  @!P2 IMAD.IADD R5, R5, 0x1, -R12 ;  /* 0x000000010505a824 */ /* 0x000fe400078e0a0c */
[----:B------:R-:W-:Y:S01]  /*01c0*/  @!P2 VIADD R4, R4, 0x1 ;  /* 0x000000010404a836 */ /* 0x000fe20000000000 */
[----:B------:R-:W-:Y:S02]  /*01d0*/  ISETP.NE.AND P2, PT, R9, RZ, PT ;  /* 0x000000ff0900720c */ /* 0x000fe40003f45270 */
[----:B------:R-:W-:Y:S02]  /*01e0*/  ISETP.GE.U32.AND P0, PT, R5, R12, PT ;  /* 0x0000000c0500720c */ /* 0x000fe40003f06070 */
[----:B------:R-:W-:-:S04]  /*01f0*/  LOP3.LUT R5, R2, R9, RZ, 0x3c, !PT ;  /* 0x0000000902057212 */ /* 0x000fc800078e3cff */
[----:B------:R-:W-:-:S07]  /*0200*/  ISETP.GE.AND P1, PT, R5, RZ, PT ;  /* 0x000000ff0500720c */ /* 0x000fce0003f26270 */
[----:B------:R-:W-:Y:S01]  /*0210*/  @P0 VIADD R4, R4, 0x1 ;  /* 0x0000000104040836 */ /* 0x000fe20000000000 */
[----:B------:R-:W-:-:S04]  /*0220*/  PLOP3.LUT P0, PT, PT, PT, PT, 0x80, 0x8 ;  /* 0x000000000008781c */ /* 0x000fc80003f0f070 */
[----:B------:R-:W-:-:S05]  /*0230*/  MOV R11, R4 ;  /* 0x00000004000b7202 */ /* 0x000fca0000000f00 */
[----:B------:R-:W-:Y:S01]  /*0240*/  @!P1 IMAD.MOV R11, RZ, RZ, -R11 ;  /* 0x000000ffff0b9224 */ /* 0x000fe200078e0a0b */
[----:B------:R-:W-:-:S04]  /*0250*/  @!P2 LOP3.LUT R11, RZ, R9, RZ, 0x33, !PT ;  /* 0x00000009ff0ba212 */ /* 0x000fc800078e33ff */
[----:B----4-:R-:W-:-:S13]  /*0260*/  ISETP.NE.AND P1, PT, R11, R6, PT ;  /* 0x000000060b00720c */ /* 0x010fda0003f25270 */
[----:B------:R-:W-:Y:S05]  /*0270*/  @P1 BRA `(.L_x_13) ;  /* 0x0000000000681947 */ /* 0x000fea0003800000 */
[----:B------:R-:W0:Y:S02]  /*0280*/  LDC.64 R4, c[0x0][0x390] ;  /* 0x0000e400ff047b82 */ /* 0x000e240000000a00 */
[----:B0-----:R-:W2:Y:S02]  /*0290*/  LDG.E R5, desc[UR4][R4.64] ;  /* 0x0000000404057981 */ /* 0x001ea4000c1e1900 */
[-C--:B--2---:R-:W-:Y:S02]  /*02a0*/  IABS R10, R5.reuse ;  /* 0x00000005000a7213 */ /* 0x084fe40000000000 */
[-C--:B------:R-:W-:Y:S02]  /*02b0*/  IABS R12, R5.reuse ;  /* 0x00000005000c7213 */ /* 0x080fe40000000000 */
[----:B------:R-:W0:Y:S01]  /*02c0*/  I2F.RP R8, R10 ;  /* 0x0000000a00087306 */ /* 0x000e220000209400 */
[----:B------:R-:W-:-:S04]  /*02d0*/  LOP3.LUT R2, R2, R5, RZ, 0x3c, !PT ;  /* 0x0000000502027212 */ /* 0x000fc800078e3cff */
[----:B------:R-:W-:-:S03]  /*02e0*/  ISETP.GE.AND P1, PT, R2, RZ, PT ;  /* 0x000000ff0200720c */ /* 0x000fc60003f26270 */
[----:B0-----:R-:W0:Y:S02]  /*02f0*/  MUFU.RCP R8, R8 ;  /* 0x0000000800087308 */ /* 0x001e240000001000 */
[----:B0-----:R-:W-:-:S06]  /*0300*/  VIADD R6, R8, 0xffffffe ;  /* 0x0ffffffe08067836 */ /* 0x001fcc0000000000 */
[----:B------:R0:W1:Y:S02]  /*0310*/  F2I.FTZ.U32.TRUNC.NTZ R7, R6 ;  /* 0x0000000600077305 */ /* 0x000064000021f000 */
[----:B0-----:R-:W-:Y:S02]  /*0320*/  HFMA2 R6, -RZ, RZ, 0, 0 ;  /* 0x00000000ff067431 */ /* 0x001fe400000001ff */
[----:B-1----:R-:W-:-:S04]  /*0330*/  IMAD.MOV R9, RZ, RZ, -R7 ;  /* 0x000000ffff097224 */ /* 0x002fc800078e0a07 */
[----:B------:R-:W-:-:S04]  /*0340*/  IMAD R9, R9, R10, RZ ;  /* 0x0000000a09097224 */ /* 0x000fc800078e02ff */
        /* <DEDUP_REMOVED lines=12> */
[----:B------:R-:W-:-:S13]  /*0410*/  ISETP.NE.AND P0, PT, R4, R11, PT ;  /* 0x0000000b0400720c */ /* 0x000fda0003f05270 */
.L_x_13:
[----:B------:R-:W-:Y:S05]  /*0420*/  BSYNC.RECONVERGENT B0 ;  /* 0x0000000000007941 */ /* 0x000fea0003800200 */
.L_x_12:
[----:B------:R-:W0:Y:S01]  /*0430*/  LDCU.64 UR6, c[0x0][0x3a0] ;  /* 0x00007400ff0677ac */ /* 0x000e220008000a00 */
[----:B------:R-:W-:Y:S02]  /*0440*/  SEL R5, RZ, 0x1, !P0 ;  /* 0x00000001ff057807 */ /* 0x000fe40004000000 */
[----:B0-----:R-:W-:-:S05]  /*0450*/  IADD3 R2, P1, PT, R0, UR6, RZ ;  /* 0x0000000600027c10 */ /* 0x001fca000ff3e0ff */
[----:B------:R-:W-:-:S05]  /*0460*/  IMAD.X R3, RZ, RZ, UR7, P1 ;  /* 0x00000007ff037e24 */ /* 0x000fca00088e06ff */
[----:B------:R-:W-:Y:S01]  /*0470*/  STG.E.U8 desc[UR4][R2.64], R5 ;  /* 0x0000000502007986 */ /* 0x000fe2000c101104 */
[----:B------:R-:W-:Y:S05]  /*0480*/  EXIT ;  /* 0x000000000000794d */ /* 0x000fea0003800000 */
.L_x_14:
        /* <DEDUP_REMOVED lines=15> */
.L_x_44:


//--------------------- .text._Z21filterBoundDIVIDES_EQPiS_S_S_Ph --------------------------
	.section	.text._Z21filterBoundDIVIDES_EQPiS_S_S_Ph,"ax",@progbits
	.align	128
        .global         _Z21filterBoundDIVIDES_EQPiS_S_S_Ph
        .type           _Z21filterBoundDIVIDES_EQPiS_S_S_Ph,@function
        .size           _Z21filterBoundDIVIDES_EQPiS_S_S_Ph,(.L_x_45 - _Z21filterBoundDIVIDES_EQPiS_S_S_Ph)
        .other          _Z21filterBoundDIVIDES_EQPiS_S_S_Ph,@"STO_CUDA_ENTRY STV_DEFAULT"
_Z21filterBoundDIVIDES_EQPiS_S_S_Ph:
.text._Z21filterBoundDIVIDES_EQPiS_S_S_Ph:
        /* <DEDUP_REMOVED lines=36> */
[----:B----4-:R-:W-:-:S13]  /*0240*/  ISETP.NE.AND P1, PT, R7, R0, PT ;  /* 0x000000000700720c */ /* 0x010fda0003f25270 */
        /* <DEDUP_REMOVED lines=26> */
[----:B------:R-:W-:-:S13]  /*03f0*/  ISETP.EQ.AND P0, PT, R9, R0, PT ;  /* 0x000000000900720c */ /* 0x000fda0003f02270 */
.L_x_16:
[----:B------:R-:W-:Y:S05]  /*0400*/  BSYNC.RECONVERGENT B0 ;  /* 0x0000000000007941 */ /* 0x000fea0003800200 */
.L_x_15:
[----:B------:R-:W0:Y:S01]  /*0410*/  LDCU.64 UR6, c[0x0][0x3a0] ;  /* 0x00007400ff0677ac */ /* 0x000e220008000a00 */
[----:B------:R-:W-:Y:S02]  /*0420*/  SEL R5, RZ, 0x1, !P0 ;  /* 0x00000001ff057807 */ /* 0x000fe40004000000 */
[----:B0-----:R-:W-:-:S05]  /*0430*/  IADD3 R2, P1, PT, R2, UR6, RZ ;  /* 0x0000000602027c10 */ /* 0x001fca000ff3e0ff */
[----:B------:R-:W-:-:S05]  /*0440*/  IMAD.X R3, RZ, RZ, UR7, P1 ;  /* 0x00000007ff037e24 */ /* 0x000fca00088e06ff */
[----:B------:R-:W-:Y:S01]  /*0450*/  STG.E.U8 desc[UR4][R2.64], R5 ;  /* 0x0000000502007986 */ /* 0x000fe2000c101104 */
[----:B------:R-:W-:Y:S05]  /*0460*/  EXIT ;  /* 0x000000000000794d */ /* 0x000fea0003800000 */
.L_x_17:
        /* <DEDUP_REMOVED lines=9> */
.L_x_45:


//--------------------- .text._Z24filterBoundMULTIPLIES_LTPiS_S_S_Ph --------------------------
	.section	.text._Z24filterBoundMULTIPLIES_LTPiS_S_S_Ph,"ax",@progbits
	.align	128
        .global         _Z24filterBoundMULTIPLIES_LTPiS_S_S_Ph
        .type           _Z24filterBoundMULTIPLIES_LTPiS_S_S_Ph,@function
        .size           _Z24filterBoundMULTIPLIES_LTPiS_S_S_Ph,(.L_x_46 - _Z24filterBoundMULTIPLIES_LTPiS_S_S_Ph)
        .other          _Z24filterBoundMULTIPLIES_LTPiS_S_S_Ph,@"STO_CUDA_ENTRY STV_DEFAULT"
_Z24filterBoundMULTIPLIES_LTPiS_S_S_Ph:
.text._Z24filterBoundMULTIPLIES_LTPiS_S_S_Ph:
[----:B------:R-:W-:Y:S08]  /*0000*/  LDC R1, c[0x0][0x37c] ;  /* 0x0000df00ff017b82 */ /* 0x000ff00000000800 */
[----:B------:R-:W0:Y:S01]  /*0010*/  LDC.64 R2, c[0x0][0x398] ;  /* 0x0000e600ff027b82 */ /* 0x000e220000000a00 */
[----:B------:R-:W0:Y:S07]  /*0020*/  LDCU.64 UR4, c[0x0][0x358] ;  /* 0x00006b00ff0477ac */ /* 0x000e2e0008000a00 */
[----:B------:R-:W1:Y:S08]  /*0030*/  LDC.64 R4, c[0x0][0x388] ;  /* 0x0000e200ff047b82 */ /* 0x000e700000000a00 */
[----:B------:R-:W2:Y:S01]  /*0040*/  LDC.64 R6, c[0x0][0x380] ;  /* 0x0000e000ff067b82 */ /* 0x000ea20000000a00 */
[----:B------:R-:W3:Y:S01]  /*0050*/  S2R R11, SR_TID.X ;  /* 0x00000000000b7919 */ /* 0x000ee20000002100 */
[----:B------:R-:W4:Y:S01]  /*0060*/  LDCU.64 UR6, c[0x0][0x3a0] ;  /* 0x00007400ff0677ac */ /* 0x000f220008000a00 */
[----:B0-----:R-:W3:Y:S04]  /*0070*/  LDG.E R2, desc[UR4][R2.64] ;  /* 0x0000000402027981 */ /* 0x001ee8000c1e1900 */
[----:B-1----:R-:W5:Y:S04]  /*0080*/  LDG.E R5, desc[UR4][R4.64] ;  /* 0x0000000404057981 */ /* 0x002f68000c1e1900 */
[----:B--2---:R-:W2:Y:S01]  /*0090*/  LDG.E R7, desc[UR4][R6.64] ;  /* 0x0000000406077981 */ /* 0x004ea2000c1e1900 */
[----:B---3--:R-:W-:-:S04]  /*00a0*/  IMAD.IADD R0, R2, 0x1, R11 ;  /* 0x0000000102007824 */ /* 0x008fc800078e020b */
[----:B-----5:R-:W-:-:S05]  /*00b0*/  IMAD R8, R0, R5, RZ ;  /* 0x0000000500087224 */ /* 0x020fca00078e02ff */
[----:B--2---:R-:W-:-:S13]  /*00c0*/  ISETP.GE.AND P0, PT, R8, R7, PT ;  /* 0x000000070800720c */ /* 0x004fda0003f06270 */
[----:B------:R-:W0:Y:S02]  /*00d0*/  @P0 LDC.64 R8, c[0x0][0x390] ;  /* 0x0000e400ff080b82 */ /* 0x000e240000000a00 */
[----:B0-----:R-:W2:Y:S01]  /*00e0*/  @P0 LDG.E R9, desc[UR4][R8.64] ;  /* 0x0000000408090981 */ /* 0x001ea2000c1e1900 */
[----:B----4-:R-:W-:-:S05]  /*00f0*/  IADD3 R2, P1, PT, R11, UR6, RZ ;  /* 0x000000060b027c10 */ /* 0x010fca000ff3e0ff */
[----:B------:R-:W-:Y:S02]  /*0100*/  IMAD.X R3, RZ, RZ, UR7, P1 ;  /* 0x00000007ff037e24 */ /* 0x000fe400088e06ff */
[----:B--2---:R-:W-:-:S05]  /*0110*/  @P0 IMAD R0, R0, R9, RZ ;  /* 0x0000000900000224 */ /* 0x004fca00078e02ff */
[----:B------:R-:W-:-:S04]  /*0120*/  ISETP.LT.OR P0, PT, R0, R7, !P0 ;  /* 0x000000070000720c */ /* 0x000fc80004701670 */
[----:B------:R-:W-:-:S05]  /*0130*/  SEL R5, RZ, 0x1, !P0 ;  /* 0x00000001ff057807 */ /* 0x000fca0004000000 */
[----:B------:R-:W-:Y:S01]  /*0140*/  STG.E.U8 desc[UR4][R2.64], R5 ;  /* 0x0000000502007986 */ /* 0x000fe2000c101104 */
[----:B------:R-:W-:Y:S05]  /*0150*/  EXIT ;  /* 0x000000000000794d */ /* 0x000fea0003800000 */
.L_x_18:
        /* <DEDUP_REMOVED lines=10> */
.L_x_46:


//--------------------- .text._Z25filterBoundMULTIPLIES_LEQPiS_S_S_Ph --------------------------
	.section	.text._Z25filterBoundMULTIPLIES_LEQPiS_S_S_Ph,"ax",@progbits
	.align	128
        .global         _Z25filterBoundMULTIPLIES_LEQPiS_S_S_Ph
        .type           _Z25filterBoundMULTIPLIES_LEQPiS_S_S_Ph,@function
        .size           _Z25filterBoundMULTIPLIES_LEQPiS_S_S_Ph,(.L_x_47 - _Z25filterBoundMULTIPLIES_LEQPiS_S_S_Ph)
        .other          _Z25filterBoundMULTIPLIES_LEQPiS_S_S_Ph,@"STO_CUDA_ENTRY STV_DEFAULT"
_Z25filterBoundMULTIPLIES_LEQPiS_S_S_Ph:
.text._Z25filterBoundMULTIPLIES_LEQPiS_S_S_Ph:
        /* <DEDUP_REMOVED lines=12> */
[----:B--2---:R-:W-:-:S13]  /*00c0*/  ISETP.GT.AND P0, PT, R8, R7, PT ;  /* 0x000000070800720c */ /* 0x004fda0003f04270 */
[----:B------:R-:W0:Y:S02]  /*00d0*/  @P0 LDC.64 R8, c[0x0][0x390] ;  /* 0x0000e400ff080b82 */ /* 0x000e240000000a00 */
[----:B0-----:R-:W2:Y:S01]  /*00e0*/  @P0 LDG.E R9, desc[UR4][R8.64] ;  /* 0x0000000408090981 */ /* 0x001ea2000c1e1900 */
[----:B----4-:R-:W-:-:S05]  /*00f0*/  IADD3 R2, P1, PT, R11, UR6, RZ ;  /* 0x000000060b027c10 */ /* 0x010fca000ff3e0ff */
[----:B------:R-:W-:Y:S02]  /*0100*/  IMAD.X R3, RZ, RZ, UR7, P1 ;  /* 0x00000007ff037e24 */ /* 0x000fe400088e06ff */
[----:B--2---:R-:W-:-:S05]  /*0110*/  @P0 IMAD R0, R0, R9, RZ ;  /* 0x0000000900000224 */ /* 0x004fca00078e02ff */
[----:B------:R-:W-:-:S04]  /*0120*/  ISETP.LE.OR P0, PT, R0, R7, !P0 ;  /* 0x000000070000720c */ /* 0x000fc80004703670 */
[----:B------:R-:W-:-:S05]  /*0130*/  SEL R5, RZ, 0x1, !P0 ;  /* 0x00000001ff057807 */ /* 0x000fca0004000000 */
[----:B------:R-:W-:Y:S01]  /*0140*/  STG.E.U8 desc[UR4][R2.64], R5 ;  /* 0x0000000502007986 */ /* 0x000fe2000c101104 */
[----:B------:R-:W-:Y:S05]  /*0150*/  EXIT ;  /* 0x000000000000794d */ /* 0x000fea0003800000 */
.L_x_19:
        /* <DEDUP_REMOVED lines=10> */
.L_x_47:


//--------------------- .text._Z24filterBoundMULTIPLIES_GTPiS_S_S_Ph --------------------------
	.section	.text._Z24filterBoundMULTIPLIES_GTPiS_S_S_Ph,"ax",@progbits
	.align	128
        .global         _Z24filterBoundMULTIPLIES_GTPiS_S_S_Ph
        .type           _Z24filterBoundMULTIPLIES_GTPiS_S_S_Ph,@function
        .size           _Z24filterBoundMULTIPLIES_GTPiS_S_S_Ph,(.L_x_48 - _Z24filterBoundMULTIPLIES_GTPiS_S_S_Ph)
        .other          _Z24filterBoundMULTIPLIES_GTPiS_S_S_Ph,@"STO_CUDA_ENTRY STV_DEFAULT"
_Z24filterBoundMULTIPLIES_GTPiS_S_S_Ph:
.text._Z24filterBoundMULTIPLIES_GTPiS_S_S_Ph:
        /* <DEDUP_REMOVED lines=13> */
[----:B------:R-:W0:Y:S02]  /*00d0*/  @!P0 LDC.64 R8, c[0x0][0x390] ;  /* 0x0000e400ff088b82 */ /* 0x000e240000000a00 */
[----:B0-----:R-:W2:Y:S01]  /*00e0*/  @!P0 LDG.E R9, desc[UR4][R8.64] ;  /* 0x0000000408098981 */ /* 0x001ea2000c1e1900 */
[----:B----4-:R-:W-:-:S05]  /*00f0*/  IADD3 R2, P1, PT, R11, UR6, RZ ;  /* 0x000000060b027c10 */ /* 0x010fca000ff3e0ff */
[----:B------:R-:W-:Y:S02]  /*0100*/  IMAD.X R3, RZ, RZ, UR7, P1 ;  /* 0x00000007ff037e24 */ /* 0x000fe400088e06ff */
[----:B--2---:R-:W-:-:S05]  /*0110*/  @!P0 IMAD R0, R0, R9, RZ ;  /* 0x0000000900008224 */ /* 0x004fca00078e02ff */
[----:B------:R-:W-:-:S04]  /*0120*/  ISETP.GT.OR P0, PT, R0, R7, P0 ;  /* 0x000000070000720c */ /* 0x000fc80000704670 */
[----:B------:R-:W-:-:S05]  /*0130*/  SEL R5, RZ, 0x1, !P0 ;  /* 0x00000001ff057807 */ /* 0x000fca0004000000 */
[----:B------:R-:W-:Y:S01]  /*0140*/  STG.E.U8 desc[UR4][R2.64], R5 ;  /* 0x0000000502007986 */ /* 0x000fe2000c101104 */
[----:B------:R-:W-:Y:S05]  /*0150*/  EXIT ;  /* 0x000000000000794d */ /* 0x000fea0003800000 */
.L_x_20:
        /* <DEDUP_REMOVED lines=10> */
.L_x_48:


//--------------------- .text._Z25filterBoundMULTIPLIES_GEQPiS_S_S_Ph --------------------------
	.section	.text._Z25filterBoundMULTIPLIES_GEQPiS_S_S_Ph,"ax",@progbits
	.align	128
        .global         _Z25filterBoundMULTIPLIES_GEQPiS_S_S_Ph
        .type           _Z25filterBoundMULTIPLIES_GEQPiS_S_S_Ph,@function
        .size           _Z25filterBoundMULTIPLIES_GEQPiS_S_S_Ph,(.L_x_49 - _Z25filterBoundMULTIPLIES_GEQPiS_S_S_Ph)
        .other          _Z25filterBoundMULTIPLIES_GEQPiS_S_S_Ph,@"STO_CUDA_ENTRY STV_DEFAULT"
_Z25filterBoundMULTIPLIES_GEQPiS_S_S_Ph:
.text._Z25filterBoundMULTIPLIES_GEQPiS_S_S_Ph:
[----:B------:R-:W0:Y:S08]  /*0000*/  LDC R1, c[0x0][0x37c] ;  /* 0x0000df00ff017b82 */ /* 0x000e300000000800 */
[----:B------:R-:W1:Y:S01]  /*0010*/  LDC.64 R6, c[0x0][0x398] ;  /* 0x0000e600ff067b82 */ /* 0x000e620000000a00 */
[----:B------:R-:W1:Y:S01]  /*0020*/  LDCU.64 UR36, c[0x0][0x358] ;  /* 0x00006b00ff2477ac */ /* 0x000e620008000a00 */
[----:B------:R-:W2:Y:S01]  /*0030*/  S2R R19, SR_TID.X ;  /* 0x0000000000137919 */ /* 0x000ea20000002100 */
[----:B0-----:R-:W-:Y:S01]  /*0040*/  VIADD R1, R1, 0xfffffff8 ;  /* 0xfffffff801017836 */ /* 0x001fe20000000000 */
[----:B------:R-:W0:Y:S01]  /*0050*/  LDCU UR4, c[0x0][0x2f8] ;  /* 0x00005f00ff0477ac */ /* 0x000e220008000800 */
[----:B------:R-:W3:Y:S01]  /*0060*/  LDCU UR5, c[0x0][0x2fc] ;  /* 0x00005f80ff0577ac */ /* 0x000ee20008000800 */
[----:B------:R-:W4:Y:S01]  /*0070*/  LDCU.64 UR6, c[0x4][URZ] ;  /* 0x01000000ff0677ac */ /* 0x000f220008000a00 */
[----:B-1----:R1:W5:Y:S01]  /*0080*/  LDG.E R0, desc[UR36][R6.64] ;  /* 0x0000002406007981 */ /* 0x002362000c1e1900 */
[----:B------:R-:W-:-:S02]  /*0090*/  MOV R2, 0x18 ;  /* 0x0000001800027802 */ /* 0x000fc40000000f00 */
[----:B0-----:R-:W-:Y:S02]  /*00a0*/  IADD3 R16, P0, PT, R1, UR4, RZ ;  /* 0x0000000401107c10 */ /* 0x001fe4000ff1e0ff */
[----:B------:R0:W0:Y:S02]  /*00b0*/  LDC.64 R8, c[0x4][R2] ;  /* 0x0100000002087b82 */ /* 0x0000240000000a00 */
[----:B---3--:R-:W-:Y:S01]  /*00c0*/  IADD3.X R17, PT, PT, RZ, UR5, RZ, P0, !PT ;  /* 0x00000005ff117c10 */ /* 0x008fe200087fe4ff */
[----:B----4-:R-:W-:Y:S02]  /*00d0*/  IMAD.U32 R4, RZ, RZ, UR6 ;  /* 0x00000006ff047e24 */ /* 0x010fe4000f8e00ff */
[----:B------:R-:W-:Y:S02]  /*00e0*/  IMAD.U32 R5, RZ, RZ, UR7 ;  /* 0x00000007ff057e24 */ /* 0x000fe4000f8e00ff */
[----:B-1----:R-:W-:Y:S02]  /*00f0*/  IMAD.MOV.U32 R6, RZ, RZ, R16 ;  /* 0x000000ffff067224 */ /* 0x002fe400078e0010 */
[----:B------:R-:W-:Y:S01]  /*0100*/  IMAD.MOV.U32 R7, RZ, RZ, R17 ;  /* 0x000000ffff077224 */ /* 0x000fe200078e0011 */
[----:B-----5:R1:W-:Y:S01]  /*0110*/  STL [R1], R0 ;  /* 0x0000000001007387 */ /* 0x0203e20000100800 */
[----:B0-2---:R-:W-:-:S07]  /*0120*/  IADD3 R18, PT, PT, R0, R19, RZ ;  /* 0x0000001300127210 */ /* 0x005fce0007ffe0ff */
[----:B------:R-:W-:-:S07]  /*0130*/  LEPC R20, `(.L_x_21) ;  /* 0x000000001014794e */ /* 0x000fce0000000000 */
[----:B-1----:R-:W-:Y:S05]  /*0140*/  CALL.ABS.NOINC R8 ;  /* 0x0000000008007343 */ /* 0x002fea0003c00000 */
.L_x_21:
[----:B------:R0:W-:Y:S01]  /*0150*/  STL [R1], R18 ;  /* 0x0000001201007387 */ /* 0x0001e20000100800 */
[----:B------:R0:W1:Y:S01]  /*0160*/  LDC.64 R8, c[0x4][R2] ;  /* 0x0100000002087b82 */ /* 0x0000620000000a00 */
[----:B------:R-:W2:Y:S01]  /*0170*/  LDCU.64 UR4, c[0x4][0x8] ;  /* 0x01000100ff0477ac */ /* 0x000ea20008000a00 */
[----:B------:R-:W-:Y:S02]  /*0180*/  IMAD.MOV.U32 R6, RZ, RZ, R16 ;  /* 0x000000ffff067224 */ /* 0x000fe400078e0010 */
[----:B------:R-:W-:Y:S02]  /*0190*/  IMAD.MOV.U32 R7, RZ, RZ, R17 ;  /* 0x000000ffff077224 */ /* 0x000fe400078e0011 */
[----:B--2---:R-:W-:Y:S01]  /*01a0*/  IMAD.U32 R4, RZ, RZ, UR4 ;  /* 0x00000004ff047e24 */ /* 0x004fe2000f8e00ff */
[----:B0-----:R-:W-:-:S07]  /*01b0*/  MOV R5, UR5 ;  /* 0x0000000500057c02 */ /* 0x001fce0008000f00 */
[----:B------:R-:W-:-:S07]  /*01c0*/  LEPC R20, `(.L_x_22) ;  /* 0x000000001014794e */ /* 0x000fce0000000000 */
[----:B-1----:R-:W-:Y:S05]  /*01d0*/  CALL.ABS.NOINC R8 ;  /* 0x0000000008007343 */ /* 0x002fea0003c00000 */
.L_x_22:
[----:B------:R-:W0:Y:S01]  /*01e0*/  LDC.64 R8, c[0x0][0x388] ;  /* 0x0000e200ff087b82 */ /* 0x000e220000000a00 */
[----:B------:R-:W1:Y:S01]  /*01f0*/  LDCU.64 UR4, c[0x4][URZ] ;  /* 0x01000000ff0477ac */ /* 0x000e620008000a00 */
[----:B0-----:R-:W2:Y:S06]  /*0200*/  LDG.E R8, desc[UR36][R8.64] ;  /* 0x0000002408087981 */ /* 0x001eac000c1e1900 */
[----:B------:R0:W3:Y:S01]  /*0210*/  LDC.64 R10, c[0x4][R2] ;  /* 0x01000000020a7b82 */ /* 0x0000e20000000a00 */
[----:B-1----:R-:W-:Y:S01]  /*0220*/  MOV R4, UR4 ;  /* 0x0000000400047c02 */ /* 0x002fe20008000f00 */
[----:B------:R-:W-:Y:S01]  /*0230*/  IMAD.U32 R5, RZ, RZ, UR5 ;  /* 0x00000005ff057e24 */ /* 0x000fe2000f8e00ff */
[----:B------:R-:W-:Y:S01]  /*0240*/  MOV R7, R17 ;  /* 0x0000001100077202 */ /* 0x000fe20000000f00 */
[----:B------:R-:W-:Y:S01]  /*0250*/  IMAD.MOV.U32 R6, RZ, RZ, R16 ;  /* 0x000000ffff067224 */ /* 0x000fe200078e0010 */
[----:B--23--:R0:W-:Y:S06]  /*0260*/  STL [R1], R8 ;  /* 0x0000000801007387 */ /* 0x00c1ec0000100800 */
[----:B------:R-:W-:-:S07]  /*0270*/  LEPC R20, `(.L_x_23) ;  /* 0x000000001014794e */ /* 0x000fce0000000000 */
[----:B0-----:R-:W-:Y:S05]  /*0280*/  CALL.ABS.NOINC R10 ;  /* 0x000000000a007343 */ /* 0x001fea0003c00000 */
.L_x_23:
[----:B------:R-:W0:Y:S01]  /*0290*/  LDC.64 R8, c[0x0][0x390] ;  /* 0x0000e400ff087b82 */ /* 0x000e220000000a00 */
[----:B------:R-:W1:Y:S01]  /*02a0*/  LDCU.64 UR4, c[0x4][0x10] ;  /* 0x01000200ff0477ac */ /* 0x000e620008000a00 */
[----:B0-----:R-:W2:Y:S06]  /*02b0*/  LDG.E R8, desc[UR36][R8.64] ;  /* 0x0000002408087981 */ /* 0x001eac000c1e1900 */
[----:B------:R-:W0:Y:S01]  /*02c0*/  LDC.64 R2, c[0x4][R2] ;  /* 0x0100000002027b82 */ /* 0x000e220000000a00 */
[----:B-1----:R-:W-:Y:S01]  /*02d0*/  IMAD.U32 R4, RZ, RZ, UR4 ;  /* 0x00000004ff047e24 */ /* 0x002fe2000f8e00ff */
[----:B------:R-:W-:Y:S01]  /*02e0*/  MOV R6, R16 ;  /* 0x0000001000067202 */ /* 0x000fe20000000f00 */
[----:B------:R-:W-:-:S02]  /*02f0*/  IMAD.U32 R5, RZ, RZ, UR5 ;  /* 0x00000005ff057e24 */ /* 0x000fc4000f8e00ff */
[----:B------:R-:W-:Y:S01]  /*0300*/  IMAD.MOV.U32 R7, RZ, RZ, R17 ;  /* 0x000000ffff077224 */ /* 0x000fe200078e0011 */
[----:B0-2---:R1:W-:Y:S06]  /*0310*/  STL [R1], R8 ;  /* 0x0000000801007387 */ /* 0x0053ec0000100800 */
[----:B------:R-:W-:-:S07]  /*0320*/  LEPC R20, `(.L_x_24) ;  /* 0x000000001014794e */ /* 0x000fce0000000000 */
[----:B-1----:R-:W-:Y:S05]  /*0330*/  CALL.ABS.NOINC R2 ;  /* 0x0000000002007343 */ /* 0x002fea0003c00000 */
.L_x_24:
[----:B------:R-:W0:Y:S01]  /*0340*/  LDC.64 R6, c[0x0][0x388] ;  /* 0x0000e200ff067b82 */ /* 0x000e220000000a00 */
[----:B------:R-:W1:Y:S07]  /*0350*/  LDCU.64 UR4, c[0x0][0x3a0] ;  /* 0x00007400ff0477ac */ /* 0x000e6e0008000a00 */
[----:B------:R-:W2:Y:S01]  /*0360*/  LDC.64 R2, c[0x0][0x380] ;  /* 0x0000e000ff027b82 */ /* 0x000ea20000000a00 */
[----:B0-----:R-:W3:Y:S04]  /*0370*/  LDG.E R7, desc[UR36][R6.64] ;  /* 0x0000002406077981 */ /* 0x001ee8000c1e1900 */
[----:B--2---:R-:W2:Y:S01]  /*0380*/  LDG.E R3, desc[UR36][R2.64] ;  /* 0x0000002402037981 */ /* 0x004ea2000c1e1900 */
[----:B---3--:R-:W-:-:S05]  /*0390*/  IMAD R0, R18, R7, RZ ;  /* 0x0000000712007224 */ /* 0x008fca00078e02ff */
[----:B--2---:R-:W-:-:S13]  /*03a0*/  ISETP.GE.AND P0, PT, R0, R3, PT ;  /* 0x000000030000720c */ /* 0x004fda0003f06270 */
[----:B------:R-:W0:Y:S02]  /*03b0*/  @!P0 LDC.64 R8, c[0x0][0x390] ;  /* 0x0000e400ff088b82 */ /* 0x000e240000000a00 */
[----:B0-----:R-:W2:Y:S01]  /*03c0*/  @!P0 LDG.E R9, desc[UR36][R8.64] ;  /* 0x0000002408098981 */ /* 0x001ea2000c1e1900 */
[----:B-1----:R-:W-:-:S04]  /*03d0*/  IADD3 R4, P1, PT, R19, UR4, RZ ;  /* 0x0000000413047c10 */ /* 0x002fc8000ff3e0ff */
[----:B------:R-:W-:Y:S01]  /*03e0*/  IADD3.X R5, PT, PT, RZ, UR5, RZ, P1, !PT ;  /* 0x00000005ff057c10 */ /* 0x000fe20008ffe4ff */
[----:B--2---:R-:W-:-:S05]  /*03f0*/  @!P0 IMAD R18, R18, R9, RZ ;  /* 0x0000000912128224 */ /* 0x004fca00078e02ff */
[----:B------:R-:W-:-:S04]  /*0400*/  ISETP.GE.OR P0, PT, R18, R3, P0 ;  /* 0x000000031200720c */ /* 0x000fc80000706670 */
[----:B------:R-:W-:-:S05]  /*0410*/  SEL R7, RZ, 0x1, !P0 ;  /* 0x00000001ff077807 */ /* 0x000fca0004000000 */
[----:B------:R-:W-:Y:S01]  /*0420*/  STG.E.U8 desc[UR36][R4.64], R7 ;  /* 0x0000000704007986 */ /* 0x000fe2000c101124 */
[----:B------:R-:W-:Y:S05]  /*0430*/  EXIT ;  /* 0x000000000000794d */ /* 0x000fea0003800000 */
.L_x_25:
        /* <DEDUP_REMOVED lines=12> */
.L_x_49:


//--------------------- .text._Z25filterBoundMULTIPLIES_NEQPiS_S_S_Ph --------------------------
	.section	.text._Z25filterBoundMULTIPLIES_NEQPiS_S_S_Ph,"ax",@progbits
	.align	128
        .global         _Z25filterBoundMULTIPLIES_NEQPiS_S_S_Ph
        .type           _Z25filterBoundMULTIPLIES_NEQPiS_S_S_Ph,@function
        .size           _Z25filterBoundMULTIPLIES_NEQPiS_S_S_Ph,(.L_x_50 - _Z25filterBoundMULTIPLIES_NEQPiS_S_S_Ph)
        .other          _Z25filterBoundMULTIPLIES_NEQPiS_S_S_Ph,@"STO_CUDA_ENTRY STV_DEFAULT"
_Z25filterBoundMULTIPLIES_NEQPiS_S_S_Ph:
.text._Z25filterBoundMULTIPLIES_NEQPiS_S_S_Ph:
        /* <DEDUP_REMOVED lines=12> */
[----:B--2---:R-:W-:-:S13]  /*00c0*/  ISETP.NE.AND P0, PT, R10, R7, PT ;  /* 0x000000070a00720c */ /* 0x004fda0003f05270 */
[----:B------:R-:W0:Y:S02]  /*00d0*/  @!P0 LDC.64 R8, c[0x0][0x390] ;  /* 0x0000e400ff088b82 */ /* 0x000e240000000a00 */
[----:B0-----:R-:W2:Y:S01]  /*00e0*/  @!P0 LDG.E R9, desc[UR4][R8.64] ;  /* 0x0000000408098981 */ /* 0x001ea2000c1e1900 */
[----:B----4-:R-:W-:-:S05]  /*00f0*/  IADD3 R2, P1, PT, R13, UR6, RZ ;  /* 0x000000060d027c10 */ /* 0x010fca000ff3e0ff */
[----:B------:R-:W-:Y:S02]  /*0100*/  IMAD.X R3, RZ, RZ, UR7, P1 ;  /* 0x00000007ff037e24 */ /* 0x000fe400088e06ff */
[----:B--2---:R-:W-:-:S05]  /*0110*/  @!P0 IMAD R11, R0, R9, RZ ;  /* 0x00000009000b8224 */ /* 0x004fca00078e02ff */
[----:B------:R-:W-:-:S04]  /*0120*/  ISETP.NE.OR P0, PT, R11, R10, P0 ;  /* 0x0000000a0b00720c */ /* 0x000fc80000705670 */
[----:B------:R-:W-:-:S05]  /*0130*/  SEL R5, RZ, 0x1, !P0 ;  /* 0x00000001ff057807 */ /* 0x000fca0004000000 */
[----:B------:R-:W-:Y:S01]  /*0140*/  STG.E.U8 desc[UR4][R2.64], R5 ;  /* 0x0000000502007986 */ /* 0x000fe2000c101104 */
[----:B------:R-:W-:Y:S05]  /*0150*/  EXIT ;  /* 0x000000000000794d */ /* 0x000fea0003800000 */
.L_x_26:
        /* <DEDUP_REMOVED lines=10> */
.L_x_50:


//--------------------- .text._Z24filterBoundMULTIPLIES_EQPiS_S_S_Ph --------------------------
	.section	.text._Z24filterBoundMULTIPLIES_EQPiS_S_S_Ph,"ax",@progbits
	.align	128
        .global         _Z24filterBoundMULTIPLIES_EQPiS_S_S_Ph
        .type           _Z24filterBoundMULTIPLIES_EQPiS_S_S_Ph,@function
        .size           _Z24filterBoundMULTIPLIES_EQPiS_S_S_Ph,(.L_x_51 - _Z24filterBoundMULTIPLIES_EQPiS_S_S_Ph)
        .other          _Z24filterBoundMULTIPLIES_EQPiS_S_S_Ph,@"STO_CUDA_ENTRY STV_DEFAULT"
_Z24filterBoundMULTIPLIES_EQPiS_S_S_Ph:
.text._Z24filterBoundMULTIPLIES_EQPiS_S_S_Ph:
        /* <DEDUP_REMOVED lines=13> */
[----:B------:R-:W0:Y:S02]  /*00d0*/  @P0 LDC.64 R8, c[0x0][0x390] ;  /* 0x0000e400ff080b82 */ /* 0x000e240000000a00 */
[----:B0-----:R-:W2:Y:S01]  /*00e0*/  @P0 LDG.E R9, desc[UR4][R8.64] ;  /* 0x0000000408090981 */ /* 0x001ea2000c1e1900 */
[----:B----4-:R-:W-:-:S05]  /*00f0*/  IADD3 R2, P1, PT, R11, UR6, RZ ;  /* 0x000000060b027c10 */ /* 0x010fca000ff3e0ff */
[----:B------:R-:W-:Y:S02]  /*0100*/  IMAD.X R3, RZ, RZ, UR7, P1 ;  /* 0x00000007ff037e24 */ /* 0x000fe400088e06ff */
[----:B--2---:R-:W-:-:S05]  /*0110*/  @P0 IMAD R0, R0, R9, RZ ;  /* 0x0000000900000224 */ /* 0x004fca00078e02ff */
[----:B------:R-:W-:-:S04]  /*0120*/  ISETP.EQ.OR P0, PT, R0, R7, !P0 ;  /* 0x000000070000720c */ /* 0x000fc80004702670 */
[----:B------:R-:W-:-:S05]  /*0130*/  SEL R5, RZ, 0x1, !P0 ;  /* 0x00000001ff057807 */ /* 0x000fca0004000000 */
[----:B------:R-:W-:Y:S01]  /*0140*/  STG.E.U8 desc[UR4][R2.64], R5 ;  /* 0x0000000502007986 */ /* 0x000fe2000c101104 */
[----:B------:R-:W-:Y:S05]  /*0150*/  EXIT ;  /* 0x000000000000794d */ /* 0x000fea0003800000 */
.L_x_27:
        /* <DEDUP_REMOVED lines=10> */
.L_x_51:


//--------------------- .text._Z19filterBoundMINUS_LTPiS_S_S_Ph --------------------------
	.section	.text._Z19filterBoundMINUS_LTPiS_S_S_Ph,"ax",@progbits
	.align	128
        .global         _Z19filterBoundMINUS_LTPiS_S_S_Ph
        .type           _Z19filterBoundMINUS_LTPiS_S_S_Ph,@function
        .size           _Z19filterBoundMINUS_LTPiS_S_S_Ph,(.L_x_52 - _Z19filterBoundMINUS_LTPiS_S_S_Ph)
        .other          _Z19filterBoundMINUS_LTPiS_S_S_Ph,@"STO_CUDA_ENTRY STV_DEFAULT"
_Z19filterBoundMINUS_LTPiS_S_S_Ph:
.text._Z19filterBoundMINUS_LTPiS_S_S_Ph:
        /* <DEDUP_REMOVED lines=11> */
[----:B-----5:R-:W-:-:S05]  /*00b0*/  IMAD.IADD R8, R0, 0x1, -R5 ;  /* 0x0000000100087824 */ /* 0x020fca00078e0a05 */
[----:B--2---:R-:W-:-:S13]  /*00c0*/  ISETP.GE.AND P0, PT, R8, R7, PT ;  /* 0x000000070800720c */ /* 0x004fda0003f06270 */
[----:B------:R-:W0:Y:S02]  /*00d0*/  @P0 LDC.64 R8, c[0x0][0x390] ;  /* 0x0000e400ff080b82 */ /* 0x000e240000000a00 */
[----:B0-----:R-:W2:Y:S01]  /*00e0*/  @P0 LDG.E R9, desc[UR4][R8.64] ;  /* 0x0000000408090981 */ /* 0x001ea2000c1e1900 */
[----:B----4-:R-:W-:-:S05]  /*00f0*/  IADD3 R2, P1, PT, R11, UR6, RZ ;  /* 0x000000060b027c10 */ /* 0x010fca000ff3e0ff */
[----:B------:R-:W-:Y:S02]  /*0100*/  IMAD.X R3, RZ, RZ, UR7, P1 ;  /* 0x00000007ff037e24 */ /* 0x000fe400088e06ff */
[----:B--2---:R-:W-:-:S05]  /*0110*/  @P0 IMAD.IADD R0, R0, 0x1, -R9 ;  /* 0x0000000100000824 */ /* 0x004fca00078e0a09 */
[----:B------:R-:W-:-:S04]  /*0120*/  ISETP.LT.OR P0, PT, R0, R7, !P0 ;  /* 0x000000070000720c */ /* 0x000fc80004701670 */
[----:B------:R-:W-:-:S05]  /*0130*/  SEL R5, RZ, 0x1, !P0 ;  /* 0x00000001ff057807 */ /* 0x000fca0004000000 */
[----:B------:R-:W-:Y:S01]  /*0140*/  STG.E.U8 desc[UR4][R2.64], R5 ;  /* 0x0000000502007986 */ /* 0x000fe2000c101104 */
[----:B------:R-:W-:Y:S05]  /*0150*/  EXIT ;  /* 0x000000000000794d */ /* 0x000fea0003800000 */
.L_x_28:
        /* <DEDUP_REMOVED lines=10> */
.L_x_52:


//--------------------- .text._Z20filterBoundMINUS_LEQPiS_S_S_Ph --------------------------
	.section	.text._Z20filterBoundMINUS_LEQPiS_S_S_Ph,"ax",@progbits
	.align	128
        .global         _Z20filterBoundMINUS_LEQPiS_S_S_Ph
        .type           _Z20filterBoundMINUS_LEQPiS_S_S_Ph,@function
        .size           _Z20filterBoundMINUS_LEQPiS_S_S_Ph,(.L_x_53 - _Z20filterBoundMINUS_LEQPiS_S_S_Ph)
        .other          _Z20filterBoundMINUS_LEQPiS_S_S_Ph,@"STO_CUDA_ENTRY STV_DEFAULT"
_Z20filterBoundMINUS_LEQPiS_S_S_Ph:
.text._Z20filterBoundMINUS_LEQPiS_S_S_Ph:
        /* <DEDUP_REMOVED lines=12> */
[----:B--2---:R-:W-:-:S13]  /*00c0*/  ISETP.GT.AND P0, PT, R8, R7, PT ;  /* 0x000000070800720c */ /* 0x004fda0003f04270 */
[----:B------:R-:W0:Y:S02]  /*00d0*/  @P0 LDC.64 R8, c[0x0][0x390] ;  /* 0x0000e400ff080b82 */ /* 0x000e240000000a00 */
[----:B0-----:R-:W2:Y:S01]  /*00e0*/  @P0 LDG.E R9, desc[UR4][R8.64] ;  /* 0x0000000408090981 */ /* 0x001ea2000c1e1900 */
[----:B----4-:R-:W-:-:S05]  /*00f0*/  IADD3 R2, P1, PT, R11, UR6, RZ ;  /* 0x000000060b027c10 */ /* 0x010fca000ff3e0ff */
[----:B------:R-:W-:Y:S02]  /*0100*/  IMAD.X R3, RZ, RZ, UR7, P1 ;  /* 0x00000007ff037e24 */ /* 0x000fe400088e06ff */
[----:B--2---:R-:W-:-:S05]  /*0110*/  @P0 IMAD.IADD R0, R0, 0x1, -R9 ;  /* 0x0000000100000824 */ /* 0x004fca00078e0a09 */
[----:B------:R-:W-:-:S04]  /*0120*/  ISETP.LE.OR P0, PT, R0, R7, !P0 ;  /* 0x000000070000720c */ /* 0x000fc80004703670 */
[----:B------:R-:W-:-:S05]  /*0130*/  SEL R5, RZ, 0x1, !P0 ;  /* 0x00000001ff057807 */ /* 0x000fca0004000000 */
[----:B------:R-:W-:Y:S01]  /*0140*/  STG.E.U8 desc[UR4][R2.64], R5 ;  /* 0x0000000502007986 */ /* 0x000fe2000c101104 */
[----:B------:R-:W-:Y:S05]  /*0150*/  EXIT ;  /* 0x000000000000794d */ /* 0x000fea0003800000 */
.L_x_29:
        /* <DEDUP_REMOVED lines=10> */
.L_x_53:


//--------------------- .text._Z19filterBoundMINUS_GTPiS_S_S_Ph --------------------------
	.section	.text._Z19filterBoundMINUS_GTPiS_S_S_Ph,"ax",@progbits
	.align	128
        .global         _Z19filterBoundMINUS_GTPiS_S_S_Ph
        .type           _Z19filterBoundMINUS_GTPiS_S_S_Ph,@function
        .size           _Z19filterBoundMINUS_GTPiS_S_S_Ph,(.L_x_54 - _Z19filterBoundMINUS_GTPiS_S_S_Ph)
        .other          _Z19filterBoundMINUS_GTPiS_S_S_Ph,@"STO_CUDA_ENTRY STV_DEFAULT"
_Z19filterBoundMINUS_GTPiS_S_S_Ph:
.text._Z19filterBoundMINUS_GTPiS_S_S_Ph:
        /* <DEDUP_REMOVED lines=13> */
[----:B------:R-:W0:Y:S02]  /*00d0*/  @!P0 LDC.64 R8, c[0x0][0x390] ;  /* 0x0000e400ff088b82 */ /* 0x000e240000000a00 */
[----:B0-----:R-:W2:Y:S01]  /*00e0*/  @!P0 LDG.E R9, desc[UR4][R8.64] ;  /* 0x0000000408098981 */ /* 0x001ea2000c1e1900 */
[----:B----4-:R-:W-:-:S05]  /*00f0*/  IADD3 R2, P1, PT, R11, UR6, RZ ;  /* 0x000000060b027c10 */ /* 0x010fca000ff3e0ff */
[----:B------:R-:W-:Y:S02]  /*0100*/  IMAD.X R3, RZ, RZ, UR7, P1 ;  /* 0x00000007ff037e24 */ /* 0x000fe400088e06ff */
[----:B--2---:R-:W-:-:S05]  /*0110*/  @!P0 IMAD.IADD R0, R0, 0x1, -R9 ;  /* 0x0000000100008824 */ /* 0x004fca00078e0a09 */
[----:B------:R-:W-:-:S04]  /*0120*/  ISETP.GT.OR P0, PT, R0, R7, P0 ;  /* 0x000000070000720c */ /* 0x000fc80000704670 */
[----:B------:R-:W-:-:S05]  /*0130*/  SEL R5, RZ, 0x1, !P0 ;  /* 0x00000001ff057807 */ /* 0x000fca0004000000 */
[----:B------:R-:W-:Y:S01]  /*0140*/  STG.E.U8 desc[UR4][R2.64], R5 ;  /* 0x0000000502007986 */ /* 0x000fe2000c101104 */
[----:B------:R-:W-:Y:S05]  /*0150*/  EXIT ;  /* 0x000000000000794d */ /* 0x000fea0003800000 */
.L_x_30:
        /* <DEDUP_REMOVED lines=10> */
.L_x_54:


//--------------------- .text._Z20filterBoundMINUS_GEQPiS_S_S_Ph --------------------------
	.section	.text._Z20filterBoundMINUS_GEQPiS_S_S_Ph,"ax",@progbits
	.align	128
        .global         _Z20filterBoundMINUS_GEQPiS_S_S_Ph
        .type           _Z20filterBoundMINUS_GEQPiS_S_S_Ph,@function
        .size           _Z20filterBoundMINUS_GEQPiS_S_S_Ph,(.L_x_55 - _Z20filterBoundMINUS_GEQPiS_S_S_Ph)
        .other          _Z20filterBoundMINUS_GEQPiS_S_S_Ph,@"STO_CUDA_ENTRY STV_DEFAULT"
_Z20filterBoundMINUS_GEQPiS_S_S_Ph:
.text._Z20filterBoundMINUS_GEQPiS_S_S_Ph:
        /* <DEDUP_REMOVED lines=13> */
[----:B------:R-:W0:Y:S02]  /*00d0*/  @!P0 LDC.64 R8, c[0x0][0x390] ;  /* 0x0000e400ff088b82 */ /* 0x000e240000000a00 */
[----:B0-----:R-:W2:Y:S01]  /*00e0*/  @!P0 LDG.E R9, desc[UR4][R8.64] ;  /* 0x0000000408098981 */ /* 0x001ea2000c1e1900 */
[----:B----4-:R-:W-:-:S05]  /*00f0*/  IADD3 R2, P1, PT, R11, UR6, RZ ;  /* 0x000000060b027c10 */ /* 0x010fca000ff3e0ff */
[----:B------:R-:W-:Y:S02]  /*0100*/  IMAD.X R3, RZ, RZ, UR7, P1 ;  /* 0x00000007ff037e24 */ /* 0x000fe400088e06ff */
[----:B--2---:R-:W-:-:S05]  /*0110*/  @!P0 IMAD.IADD R0, R0, 0x1, -R9 ;  /* 0x0000000100008824 */ /* 0x004fca00078e0a09 */
[----:B------:R-:W-:-:S04]  /*0120*/  ISETP.GE.OR P0, PT, R0, R7, P0 ;  /* 0x000000070000720c */ /* 0x000fc80000706670 */
[----:B------:R-:W-:-:S05]  /*0130*/  SEL R5, RZ, 0x1, !P0 ;  /* 0x00000001ff057807 */ /* 0x000fca0004000000 */
[----:B------:R-:W-:Y:S01]  /*0140*/  STG.E.U8 desc[UR4][R2.64], R5 ;  /* 0x0000000502007986 */ /* 0x000fe2000c101104 */
[----:B------:R-:W-:Y:S05]  /*0150*/  EXIT ;  /* 0x000000000000794d */ /* 0x000fea0003800000 */
.L_x_31:
        /* <DEDUP_REMOVED lines=10> */
.L_x_55:


//--------------------- .text._Z20filterBoundMINUS_NEQPiS_S_S_Ph --------------------------
	.section	.text._Z20filterBoundMINUS_NEQPiS_S_S_Ph,"ax",@progbits
	.align	128
        .global         _Z20filterBoundMINUS_NEQPiS_S_S_Ph
        .type           _Z20filterBoundMINUS_NEQPiS_S_S_Ph,@function
        .size           _Z20filterBoundMINUS_NEQPiS_S_S_Ph,(.L_x_56 - _Z20filterBoundMINUS_NEQPiS_S_S_Ph)
        .other          _Z20filterBoundMINUS_NEQPiS_S_S_Ph,@"STO_CUDA_ENTRY STV_DEFAULT"
_Z20filterBoundMINUS_NEQPiS_S_S_Ph:
.text._Z20filterBoundMINUS_NEQPiS_S_S_Ph:
        /* <DEDUP_REMOVED lines=8> */
[----:B-1----:R-:W3:Y:S04]  /*0080*/  LDG.E R5, desc[UR4][R4.64] ;  /* 0x0000000404057981 */ /* 0x002ee8000c1e1900 */
[----:B--2---:R-:W2:Y:S01]  /*0090*/  LDG.E R7, desc[UR4][R6.64] ;  /* 0x0000000406077981 */ /* 0x004ea2000c1e1900 */
[----:B---3--:R-:W-:-:S04]  /*00a0*/  IADD3 R0, PT, PT, -R5, R2, R10 ;  /* 0x0000000205007210 */ /* 0x008fc80007ffe10a */
[----:B--2---:R-:W-:-:S13]  /*00b0*/  ISETP.NE.AND P0, PT, R0, R7, PT ;  /* 0x000000070000720c */ /* 0x004fda0003f05270 */
[----:B------:R-:W0:Y:S02]  /*00c0*/  @!P0 LDC.64 R8, c[0x0][0x390] ;  /* 0x0000e400ff088b82 */ /* 0x000e240000000a00 */
[----:B0-----:R-:W2:Y:S01]  /*00d0*/  @!P0 LDG.E R8, desc[UR4][R8.64] ;  /* 0x0000000408088981 */ /* 0x001ea2000c1e1900 */
[----:B----4-:R-:W-:-:S05]  /*00e0*/  IADD3 R10, P1, PT, R10, UR6, RZ ;  /* 0x000000060a0a7c10 */ /* 0x010fca000ff3e0ff */
[----:B------:R-:W-:Y:S01]  /*00f0*/  IMAD.X R11, RZ, RZ, UR7, P1 ;  /* 0x00000007ff0b7e24 */ /* 0x000fe200088e06ff */
[----:B--2---:R-:W-:-:S04]  /*0100*/  ISETP.NE.OR P0, PT, R5, R8, P0 ;  /* 0x000000080500720c */ /* 0x004fc80000705670 */
[----:B------:R-:W-:-:S05]  /*0110*/  SEL R3, RZ, 0x1, !P0 ;  /* 0x00000001ff037807 */ /* 0x000fca0004000000 */
[----:B------:R-:W-:Y:S01]  /*0120*/  STG.E.U8 desc[UR4][R10.64], R3 ;  /* 0x000000030a007986 */ /* 0x000fe2000c101104 */
[----:B------:R-:W-:Y:S05]  /*0130*/  EXIT ;  /* 0x000000000000794d */ /* 0x000fea0003800000 */
.L_x_32:
        /* <DEDUP_REMOVED lines=12> */
.L_x_56:


//--------------------- .text._Z19filterBoundMINUS_EQPiS_S_S_Ph --------------------------
	.section	.text._Z19filterBoundMINUS_EQPiS_S_S_Ph,"ax",@progbits
	.align	128
        .global         _Z19filterBoundMINUS_EQPiS_S_S_Ph
        .type           _Z19filterBoundMINUS_EQPiS_S_S_Ph,@function
        .size           _Z19filterBoundMINUS_EQPiS_S_S_Ph,(.L_x_57 - _Z19filterBoundMINUS_EQPiS_S_S_Ph)
        .other          _Z19filterBoundMINUS_EQPiS_S_S_Ph,@"STO_CUDA_ENTRY STV_DEFAULT"
_Z19filterBoundMINUS_EQPiS_S_S_Ph:
.text._Z19filterBoundMINUS_EQPiS_S_S_Ph:
        /* <DEDUP_REMOVED lines=12> */
[----:B--2---:R-:W-:-:S13]  /*00c0*/  ISETP.NE.AND P0, PT, R8, R7, PT ;  /* 0x000000070800720c */ /* 0x004fda0003f05270 */
[----:B------:R-:W0:Y:S02]  /*00d0*/  @P0 LDC.64 R8, c[0x0][0x390] ;  /* 0x0000e400ff080b82 */ /* 0x000e240000000a00 */
[----:B0-----:R-:W2:Y:S01]  /*00e0*/  @P0 LDG.E R9, desc[UR4][R8.64] ;  /* 0x0000000408090981 */ /* 0x001ea2000c1e1900 */
[----:B----4-:R-:W-:-:S05]  /*00f0*/  IADD3 R2, P1, PT, R11, UR6, RZ ;  /* 0x000000060b027c10 */ /* 0x010fca000ff3e0ff */
[----:B------:R-:W-:Y:S02]  /*0100*/  IMAD.X R3, RZ, RZ, UR7, P1 ;  /* 0x00000007ff037e24 */ /* 0x000fe400088e06ff */
[----:B--2---:R-:W-:-:S05]  /*0110*/  @P0 IMAD.IADD R0, R0, 0x1, -R9 ;  /* 0x0000000100000824 */ /* 0x004fca00078e0a09 */
[----:B------:R-:W-:-:S04]  /*0120*/  ISETP.EQ.OR P0, PT, R0, R7, !P0 ;  /* 0x000000070000720c */ /* 0x000fc80004702670 */
[----:B------:R-:W-:-:S05]  /*0130*/  SEL R5, RZ, 0x1, !P0 ;  /* 0x00000001ff057807 */ /* 0x000fca0004000000 */
[----:B------:R-:W-:Y:S01]  /*0140*/  STG.E.U8 desc[UR4][R2.64], R5 ;  /* 0x0000000502007986 */ /* 0x000fe2000c101104 */
[----:B------:R-:W-:Y:S05]  /*0150*/  EXIT ;  /* 0x000000000000794d */ /* 0x000fea0003800000 */
.L_x_33:
        /* <DEDUP_REMOVED lines=10> */
.L_x_57:


//--------------------- .text._Z18filterBoundPLUS_LTPiS_S_S_Ph --------------------------
	.section	.text._Z18filterBoundPLUS_LTPiS_S_S_Ph,"ax",@progbits
	.align	128
        .global         _Z18filterBoundPLUS_LTPiS_S_S_Ph
        .type           _Z18filterBoundPLUS_LTPiS_S_S_Ph,@function
        .size           _Z18filterBoundPLUS_LTPiS_S_S_Ph,(.L_x_58 - _Z18filterBoundPLUS_LTPiS_S_S_Ph)
        .other          _Z18filterBoundPLUS_LTPiS_S_S_Ph,@"STO_CUDA_ENTRY STV_DEFAULT"
_Z18filterBoundPLUS_LTPiS_S_S_Ph:
.text._Z18filterBoundPLUS_LTPiS_S_S_Ph:
        /* <DEDUP_REMOVED lines=11> */
[----:B-----5:R-:W-:-:S05]  /*00b0*/  IMAD.IADD R8, R0, 0x1, R5 ;  /* 0x0000000100087824 */ /* 0x020fca00078e0205 */
[----:B--2---:R-:W-:-:S13]  /*00c0*/  ISETP.GE.AND P0, PT, R8, R7, PT ;  /* 0x000000070800720c */ /* 0x004fda0003f06270 */
[----:B------:R-:W0:Y:S02]  /*00d0*/  @P0 LDC.64 R8, c[0x0][0x390] ;  /* 0x0000e400ff080b82 */ /* 0x000e240000000a00 */
[----:B0-----:R-:W2:Y:S01]  /*00e0*/  @P0 LDG.E R9, desc[UR4][R8.64] ;  /* 0x0000000408090981 */ /* 0x001ea2000c1e1900 */
[----:B----4-:R-:W-:-:S05]  /*00f0*/  IADD3 R2, P1, PT, R11, UR6, RZ ;  /* 0x000000060b027c10 */ /* 0x010fca000ff3e0ff */
[----:B------:R-:W-:Y:S02]  /*0100*/  IMAD.X R3, RZ, RZ, UR7, P1 ;  /* 0x00000007ff037e24 */ /* 0x000fe400088e06ff */
[----:B--2---:R-:W-:-:S05]  /*0110*/  @P0 IMAD.IADD R0, R0, 0x1, R9 ;  /* 0x0000000100000824 */ /* 0x004fca00078e0209 */
[----:B------:R-:W-:-:S04]  /*0120*/  ISETP.LT.OR P0, PT, R0, R7, !P0 ;  /* 0x000000070000720c */ /* 0x000fc80004701670 */
[----:B------:R-:W-:-:S05]  /*0130*/  SEL R5, RZ, 0x1, !P0 ;  /* 0x00000001ff057807 */ /* 0x000fca0004000000 */
[----:B------:R-:W-:Y:S01]  /*0140*/  STG.E.U8 desc[UR4][R2.64], R5 ;  /* 0x0000000502007986 */ /* 0x000fe2000c101104 */
[----:B------:R-:W-:Y:S05]  /*0150*/  EXIT ;  /* 0x000000000000794d */ /* 0x000fea0003800000 */
.L_x_34:
        /* <DEDUP_REMOVED lines=10> */
.L_x_58:


//--------------------- .text._Z19filterBoundPLUS_LEQPiS_S_S_Ph --------------------------
	.section	.text._Z19filterBoundPLUS_LEQPiS_S_S_Ph,"ax",@progbits
	.align	128
        .global         _Z19filterBoundPLUS_LEQPiS_S_S_Ph
        .type           _Z19filterBoundPLUS_LEQPiS_S_S_Ph,@function
        .size           _Z19filterBoundPLUS_LEQPiS_S_S_Ph,(.L_x_59 - _Z19filterBoundPLUS_LEQPiS_S_S_Ph)
        .other          _Z19filterBoundPLUS_LEQPiS_S_S_Ph,@"STO_CUDA_ENTRY STV_DEFAULT"
_Z19filterBoundPLUS_LEQPiS_S_S_Ph:
.text._Z19filterBoundPLUS_LEQPiS_S_S_Ph:
        /* <DEDUP_REMOVED lines=12> */
[----:B--2---:R-:W-:-:S13]  /*00c0*/  ISETP.GT.AND P0, PT, R8, R7, PT ;  /* 0x000000070800720c */ /* 0x004fda0003f04270 */
[----:B------:R-:W0:Y:S02]  /*00d0*/  @P0 LDC.64 R8, c[0x0][0x390] ;  /* 0x0000e400ff080b82 */ /* 0x000e240000000a00 */
[----:B0-----:R-:W2:Y:S01]  /*00e0*/  @P0 LDG.E R9, desc[UR4][R8.64] ;  /* 0x0000000408090981 */ /* 0x001ea2000c1e1900 */
[----:B----4-:R-:W-:-:S05]  /*00f0*/  IADD3 R2, P1, PT, R11, UR6, RZ ;  /* 0x000000060b027c10 */ /* 0x010fca000ff3e0ff */
[----:B------:R-:W-:Y:S02]  /*0100*/  IMAD.X R3, RZ, RZ, UR7, P1 ;  /* 0x00000007ff037e24 */ /* 0x000fe400088e06ff */
[----:B--2---:R-:W-:-:S05]  /*0110*/  @P0 IMAD.IADD R0, R0, 0x1, R9 ;  /* 0x0000000100000824 */ /* 0x004fca00078e0209 */
[----:B------:R-:W-:-:S04]  /*0120*/  ISETP.LE.OR P0, PT, R0, R7, !P0 ;  /* 0x000000070000720c */ /* 0x000fc80004703670 */
[----:B------:R-:W-:-:S05]  /*0130*/  SEL R5, RZ, 0x1, !P0 ;  /* 0x00000001ff057807 */ /* 0x000fca0004000000 */
[----:B------:R-:W-:Y:S01]  /*0140*/  STG.E.U8 desc[UR4][R2.64], R5 ;  /* 0x0000000502007986 */ /* 0x000fe2000c101104 */
[----:B------:R-:W-:Y:S05]  /*0150*/  EXIT ;  /* 0x000000000000794d */ /* 0x000fea0003800000 */
.L_x_35:
        /* <DEDUP_REMOVED lines=10> */
.L_x_59:


//--------------------- .text._Z18filterBoundPLUS_GTPiS_S_S_Ph --------------------------
	.section	.text._Z18filterBoundPLUS_GTPiS_S_S_Ph,"ax",@progbits
	.align	128
        .global         _Z18filterBoundPLUS_GTPiS_S_S_Ph
        .type           _Z18filterBoundPLUS_GTPiS_S_S_Ph,@function
        .size           _Z18filterBoundPLUS_GTPiS_S_S_Ph,(.L_x_60 - _Z18filterBoundPLUS_GTPiS_S_S_Ph)
        .other          _Z18filterBoundPLUS_GTPiS_S_S_Ph,@"STO_CUDA_ENTRY STV_DEFAULT"
_Z18filterBoundPLUS_GTPiS_S_S_Ph:
.text._Z18filterBoundPLUS_GTPiS_S_S_Ph:
        /* <DEDUP_REMOVED lines=13> */
[----:B------:R-:W0:Y:S02]  /*00d0*/  @!P0 LDC.64 R8, c[0x0][0x390] ;  /* 0x0000e400ff088b82 */ /* 0x000e240000000a00 */
[----:B0-----:R-:W2:Y:S01]  /*00e0*/  @!P0 LDG.E R9, desc[UR4][R8.64] ;  /* 0x0000000408098981 */ /* 0x001ea2000c1e1900 */
[----:B----4-:R-:W-:-:S05]  /*00f0*/  IADD3 R2, P1, PT, R11, UR6, RZ ;  /* 0x000000060b027c10 */ /* 0x010fca000ff3e0ff */
[----:B------:R-:W-:Y:S02]  /*0100*/  IMAD.X R3, RZ, RZ, UR7, P1 ;  /* 0x00000007ff037e24 */ /* 0x000fe400088e06ff */
[----:B--2---:R-:W-:-:S05]  /*0110*/  @!P0 IMAD.IADD R0, R0, 0x1, R9 ;  /* 0x0000000100008824 */ /* 0x004fca00078e0209 */
[----:B------:R-:W-:-:S04]  /*0120*/  ISETP.GT.OR P0, PT, R0, R7, P0 ;  /* 0x000000070000720c */ /* 0x000fc80000704670 */
[----:B------:R-:W-:-:S05]  /*0130*/  SEL R5, RZ, 0x1, !P0 ;  /* 0x00000001ff057807 */ /* 0x000fca0004000000 */
[----:B------:R-:W-:Y:S01]  /*0140*/  STG.E.U8 desc[UR4][R2.64], R5 ;  /* 0x0000000502007986 */ /* 0x000fe2000c101104 */
[----:B------:R-:W-:Y:S05]  /*0150*/  EXIT ;  /* 0x000000000000794d */ /* 0x000fea0003800000 */
.L_x_36:
        /* <DEDUP_REMOVED lines=10> */
.L_x_60:


//--------------------- .text._Z19filterBoundPLUS_GEQPiS_S_S_Ph --------------------------
	.section	.text._Z19filterBoundPLUS_GEQPiS_S_S_Ph,"ax",@progbits
	.align	128
        .global         _Z19filterBoundPLUS_GEQPiS_S_S_Ph
        .type           _Z19filterBoundPLUS_GEQPiS_S_S_Ph,@function
        .size           _Z19filterBoundPLUS_GEQPiS_S_S_Ph,(.L_x_61 - _Z19filterBoundPLUS_GEQPiS_S_S_Ph)
        .other          _Z19filterBoundPLUS_GEQPiS_S_S_Ph,@"STO_CUDA_ENTRY STV_DEFAULT"
_Z19filterBoundPLUS_GEQPiS_S_S_Ph:
.text._Z19filterBoundPLUS_GEQPiS_S_S_Ph:
        /* <DEDUP_REMOVED lines=13> */
[----:B------:R-:W0:Y:S02]  /*00d0*/  @!P0 LDC.64 R8, c[0x0][0x390] ;  /* 0x0000e400ff088b82 */ /* 0x000e240000000a00 */
[----:B0-----:R-:W2:Y:S01]  /*00e0*/  @!P0 LDG.E R9, desc[UR4][R8.64] ;  /* 0x0000000408098981 */ /* 0x001ea2000c1e1900 */
[----:B----4-:R-:W-:-:S05]  /*00f0*/  IADD3 R2, P1, PT, R11, UR6, RZ ;  /* 0x000000060b027c10 */ /* 0x010fca000ff3e0ff */
[----:B------:R-:W-:Y:S02]  /*0100*/  IMAD.X R3, RZ, RZ, UR7, P1 ;  /* 0x00000007ff037e24 */ /* 0x000fe400088e06ff */
[----:B--2---:R-:W-:-:S05]  /*0110*/  @!P0 IMAD.IADD R0, R0, 0x1, R9 ;  /* 0x0000000100008824 */ /* 0x004fca00078e0209 */
[----:B------:R-:W-:-:S04]  /*0120*/  ISETP.GE.OR P0, PT, R0, R7, P0 ;  /* 0x000000070000720c */ /* 0x000fc80000706670 */
[----:B------:R-:W-:-:S05]  /*0130*/  SEL R5, RZ, 0x1, !P0 ;  /* 0x00000001ff057807 */ /* 0x000fca0004000000 */
[----:B------:R-:W-:Y:S01]  /*0140*/  STG.E.U8 desc[UR4][R2.64], R5 ;  /* 0x0000000502007986 */ /* 0x000fe2000c101104 */
[----:B------:R-:W-:Y:S05]  /*0150*/  EXIT ;  /* 0x000000000000794d */ /* 0x000fea0003800000 */
.L_x_37:
        /* <DEDUP_REMOVED lines=10> */
.L_x_61:


//--------------------- .text._Z19filterBoundPLUS_NEQPiS_S_S_Ph --------------------------
	.section	.text._Z19filterBoundPLUS_NEQPiS_S_S_Ph,"ax",@progbits
	.align	128
        .global         _Z19filterBoundPLUS_NEQPiS_S_S_Ph
        .type           _Z19filterBoundPLUS_NEQPiS_S_S_Ph,@function
        .size           _Z19filterBoundPLUS_NEQPiS_S_S_Ph,(.L_x_62 - _Z19filterBoundPLUS_NEQPiS_S_S_Ph)
        .other          _Z19filterBoundPLUS_NEQPiS_S_S_Ph,@"STO_CUDA_ENTRY STV_DEFAULT"
_Z19filterBoundPLUS_NEQPiS_S_S_Ph:
.text._Z19filterBoundPLUS_NEQPiS_S_S_Ph:
        /* <DEDUP_REMOVED lines=10> */
[----:B---3--:R-:W-:-:S04]  /*00a0*/  IADD3 R0, PT, PT, R5, R2, R10 ;  /* 0x0000000205007210 */ /* 0x008fc80007ffe00a */
        /* <DEDUP_REMOVED lines=9> */
.L_x_38:
        /* <DEDUP_REMOVED lines=12> */
.L_x_62:


//--------------------- .text._Z18filterBoundPLUS_EQPiS_S_S_Ph --------------------------
	.section	.text._Z18filterBoundPLUS_EQPiS_S_S_Ph,"ax",@progbits
	.align	128
        .global         _Z18filterBoundPLUS_EQPiS_S_S_Ph
        .type           _Z18filterBoundPLUS_EQPiS_S_S_Ph,@function
        .size           _Z18filterBoundPLUS_EQPiS_S_S_Ph,(.L_x_63 - _Z18filterBoundPLUS_EQPiS_S_S_Ph)
        .other          _Z18filterBoundPLUS_EQPiS_S_S_Ph,@"STO_CUDA_ENTRY STV_DEFAULT"
_Z18filterBoundPLUS_EQPiS_S_S_Ph:
.text._Z18filterBoundPLUS_EQPiS_S_S_Ph:
        /* <DEDUP_REMOVED lines=12> */
[----:B--2---:R-:W-:-:S13]  /*00c0*/  ISETP.NE.AND P0, PT, R8, R7, PT ;  /* 0x000000070800720c */ /* 0x004fda0003f05270 */
[----:B------:R-:W0:Y:S02]  /*00d0*/  @P0 LDC.64 R8, c[0x0][0x390] ;  /* 0x0000e400ff080b82 */ /* 0x000e240000000a00 */
[----:B0-----:R-:W2:Y:S01]  /*00e0*/  @P0 LDG.E R9, desc[UR4][R8.64] ;  /* 0x0000000408090981 */ /* 0x001ea2000c1e1900 */
[----:B----4-:R-:W-:-:S05]  /*00f0*/  IADD3 R2, P1, PT, R11, UR6, RZ ;  /* 0x000000060b027c10 */ /* 0x010fca000ff3e0ff */
[----:B------:R-:W-:Y:S02]  /*0100*/  IMAD.X R3, RZ, RZ, UR7, P1 ;  /* 0x00000007ff037e24 */ /* 0x000fe400088e06ff */
[----:B--2---:R-:W-:-:S05]  /*0110*/  @P0 IMAD.IADD R0, R0, 0x1, R9 ;  /* 0x0000000100000824 */ /* 0x004fca00078e0209 */
[----:B------:R-:W-:-:S04]  /*0120*/  ISETP.EQ.OR P0, PT, R0, R7, !P0 ;  /* 0x000000070000720c */ /* 0x000fc80004702670 */
[----:B------:R-:W-:-:S05]  /*0130*/  SEL R5, RZ, 0x1, !P0 ;  /* 0x00000001ff057807 */ /* 0x000fca0004000000 */
[----:B------:R-:W-:Y:S01]  /*0140*/  STG.E.U8 desc[UR4][R2.64], R5 ;  /* 0x0000000502007986 */ /* 0x000fe2000c101104 */
[----:B------:R-:W-:Y:S05]  /*0150*/  EXIT ;  /* 0x000000000000794d */ /* 0x000fea0003800000 */
.L_x_39:
        /* <DEDUP_REMOVED lines=10> */
.L_x_63:


//--------------------- .nv.global.init           --------------------------
	.section	.nv.global.init,"aw",@progbits
.nv.global.init:
	.type		$str$1,@object
	.size		$str$1,($str$2 - $str$1)
$str$1:
        /*0000*/ 	.byte	0x56, 0x61, 0x6c, 0x75, 0x65, 0x20, 0x3a, 0x20, 0x25, 0x64, 0x0a, 0x00
	.type		$str$2,@object
	.size		$str$2,($str - $str$2)
$str$2:
        /*000c*/ 	.byte	0x55, 0x70, 0x70, 0x65, 0x72, 0x62, 0x6f, 0x75, 0x6e, 0x64, 0x20, 0x3a, 0x20, 0x25, 0x64, 0x0a
        /*001c*/ 	.byte	0x00
	.type		$str,@object
	.size		$str,(.L_0 - $str)
$str:
        /*001d*/ 	.byte	0x4c, 0x6f, 0x77, 0x65, 0x72, 0x62, 0x6f, 0x75, 0x6e, 0x64, 0x20, 0x3a, 0x20, 0x25, 0x64, 0x0a
        /*002d*/ 	.byte	0x00
.L_0:


//--------------------- .nv.shared.reserved.0     --------------------------
	.section	.nv.shared.reserved.0,"aw",@nobits
	.weak		__nv_reservedSMEM_offset_0_alias
	.size		__nv_reservedSMEM_offset_0_alias, 0, 64
	.other		__nv_reservedSMEM_offset_0_alias,@"STO_CUDA_RESERVED_SHARED STV_DEFAULT"
__nv_reservedSMEM_offset_0_alias:
	.zero		0
	.zero		64


//--------------------- .nv.constant0._Z21filterBoundDIVIDES_LTPiS_S_S_Ph --------------------------
	.section	.nv.constant0._Z21filterBoundDIVIDES_LTPiS_S_S_Ph,"a",@progbits
	.sectionflags	@""
	.align	4
.nv.constant0._Z21filterBoundDIVIDES_LTPiS_S_S_Ph:
	.zero		936


//--------------------- .nv.constant0._Z22filterBoundDIVIDES_LEQPiS_S_S_Ph --------------------------
	.section	.nv.constant0._Z22filterBoundDIVIDES_LEQPiS_S_S_Ph,"a",@progbits
	.sectionflags	@""
	.align	4
.nv.constant0._Z22filterBoundDIVIDES_LEQPiS_S_S_Ph:
	.zero		936


//--------------------- .nv.constant0._Z21filterBoundDIVIDES_GTPiS_S_S_Ph --------------------------
	.section	.nv.constant0._Z21filterBoundDIVIDES_GTPiS_S_S_Ph,"a",@progbits
	.sectionflags	@""
	.align	4
.nv.constant0._Z21filterBoundDIVIDES_GTPiS_S_S_Ph:
	.zero		936


//--------------------- .nv.constant0._Z22filterBoundDIVIDES_GEQPiS_S_S_Ph --------------------------
	.section	.nv.constant0._Z22filterBoundDIVIDES_GEQPiS_S_S_Ph,"a",@progbits
	.sectionflags	@""
	.align	4
.nv.constant0._Z22filterBoundDIVIDES_GEQPiS_S_S_Ph:
	.zero		936


//--------------------- .nv.constant0._Z22filterBoundDIVIDES_NEQPiS_S_S_Ph --------------------------
	.section	.nv.constant0._Z22filterBoundDIVIDES_NEQPiS_S_S_Ph,"a",@progbits
	.sectionflags	@""
	.align	4
.nv.constant0._Z22filterBoundDIVIDES_NEQPiS_S_S_Ph:
	.zero		936


//--------------------- .nv.constant0._Z21filterBoundDIVIDES_EQPiS_S_S_Ph --------------------------
	.section	.nv.constant0._Z21filterBoundDIVIDES_EQPiS_S_S_Ph,"a",@progbits
	.sectionflags	@""
	.align	4
.nv.constant0._Z21filterBoundDIVIDES_EQPiS_S_S_Ph:
	.zero		936


//--------------------- .nv.constant0._Z24filterBoundMULTIPLIES_LTPiS_S_S_Ph --------------------------
	.section	.nv.constant0._Z24filterBoundMULTIPLIES_LTPiS_S_S_Ph,"a",@progbits
	.sectionflags	@""
	.align	4
.nv.constant0._Z24filterBoundMULTIPLIES_LTPiS_S_S_Ph:
	.zero		936


//--------------------- .nv.constant0._Z25filterBoundMULTIPLIES_LEQPiS_S_S_Ph --------------------------
	.section	.nv.constant0._Z25filterBoundMULTIPLIES_LEQPiS_S_S_Ph,"a",@progbits
	.sectionflags	@""
	.align	4
.nv.constant0._Z25filterBoundMULTIPLIES_LEQPiS_S_S_Ph:
	.zero		936


//--------------------- .nv.constant0._Z24filterBoundMULTIPLIES_GTPiS_S_S_Ph --------------------------
	.section	.nv.constant0._Z24filterBoundMULTIPLIES_GTPiS_S_S_Ph,"a",@progbits
	.sectionflags	@""
	.align	4
.nv.constant0._Z24filterBoundMULTIPLIES_GTPiS_S_S_Ph:
	.zero		936


//--------------------- .nv.constant0._Z25filterBoundMULTIPLIES_GEQPiS_S_S_Ph --------------------------
	.section	.nv.constant0._Z25filterBoundMULTIPLIES_GEQPiS_S_S_Ph,"a",@progbits
	.sectionflags	@""
	.align	4
.nv.constant0._Z25filterBoundMULTIPLIES_GEQPiS_S_S_Ph:
	.zero		936


//--------------------- .nv.constant0._Z25filterBoundMULTIPLIES_NEQPiS_S_S_Ph --------------------------
	.section	.nv.constant0._Z25filterBoundMULTIPLIES_NEQPiS_S_S_Ph,"a",@progbits
	.sectionflags	@""
	.align	4
.nv.constant0._Z25filterBoundMULTIPLIES_NEQPiS_S_S_Ph:
	.zero		936


//--------------------- .nv.constant0._Z24filterBoundMULTIPLIES_EQPiS_S_S_Ph --------------------------
	.section	.nv.constant0._Z24filterBoundMULTIPLIES_EQPiS_S_S_Ph,"a",@progbits
	.sectionflags	@""
	.align	4
.nv.constant0._Z24filterBoundMULTIPLIES_EQPiS_S_S_Ph:
	.zero		936


//--------------------- .nv.constant0._Z19filterBoundMINUS_LTPiS_S_S_Ph --------------------------
	.section	.nv.constant0._Z19filterBoundMINUS_LTPiS_S_S_Ph,"a",@progbits
	.sectionflags	@""
	.align	4
.nv.constant0._Z19filterBoundMINUS_LTPiS_S_S_Ph:
	.zero		936


//--------------------- .nv.constant0._Z20filterBoundMINUS_LEQPiS_S_S_Ph --------------------------
	.section	.nv.constant0._Z20filterBoundMINUS_LEQPiS_S_S_Ph,"a",@progbits
	.sectionflags	@""
	.align	4
.nv.constant0._Z20filterBoundMINUS_LEQPiS_S_S_Ph:
	.zero		936


//--------------------- .nv.constant0._Z19filterBoundMINUS_GTPiS_S_S_Ph --------------------------
	.section	.nv.constant0._Z19filterBoundMINUS_GTPiS_S_S_Ph,"a",@progbits
	.sectionflags	@""
	.align	4
.nv.constant0._Z19filterBoundMINUS_GTPiS_S_S_Ph:
	.zero		936


//--------------------- .nv.constant0._Z20filterBoundMINUS_GEQPiS_S_S_Ph --------------------------
	.section	.nv.constant0._Z20filterBoundMINUS_GEQPiS_S_S_Ph,"a",@progbits
	.sectionflags	@""
	.align	4
.nv.constant0._Z20filterBoundMINUS_GEQPiS_S_S_Ph:
	.zero		936


//--------------------- .nv.constant0._Z20filterBoundMINUS_NEQPiS_S_S_Ph --------------------------
	.section	.nv.constant0._Z20filterBoundMINUS_NEQPiS_S_S_Ph,"a",@progbits
	.sectionflags	@""
	.align	4
.nv.constant0._Z20filterBoundMINUS_NEQPiS_S_S_Ph:
	.zero		936


//--------------------- .nv.constant0._Z19filterBoundMINUS_EQPiS_S_S_Ph --------------------------
	.section	.nv.constant0._Z19filterBoundMINUS_EQPiS_S_S_Ph,"a",@progbits
	.sectionflags	@""
	.align	4
.nv.constant0._Z19filterBoundMINUS_EQPiS_S_S_Ph:
	.zero		936


//--------------------- .nv.constant0._Z18filterBoundPLUS_LTPiS_S_S_Ph --------------------------
	.section	.nv.constant0._Z18filterBoundPLUS_LTPiS_S_S_Ph,"a",@progbits
	.sectionflags	@""
	.align	4
.nv.constant0._Z18filterBoundPLUS_LTPiS_S_S_Ph:
	.zero		936


//--------------------- .nv.constant0._Z19filterBoundPLUS_LEQPiS_S_S_Ph --------------------------
	.section	.nv.constant0._Z19filterBoundPLUS_LEQPiS_S_S_Ph,"a",@progbits
	.sectionflags	@""
	.align	4
.nv.constant0._Z19filterBoundPLUS_LEQPiS_S_S_Ph:
	.zero		936


//--------------------- .nv.constant0._Z18filterBoundPLUS_GTPiS_S_S_Ph --------------------------
	.section	.nv.constant0._Z18filterBoundPLUS_GTPiS_S_S_Ph,"a",@progbits
	.sectionflags	@""
	.align	4
.nv.constant0._Z18filterBoundPLUS_GTPiS_S_S_Ph:
	.zero		936


//--------------------- .nv.constant0._Z19filterBoundPLUS_GEQPiS_S_S_Ph --------------------------
	.section	.nv.constant0._Z19filterBoundPLUS_GEQPiS_S_S_Ph,"a",@progbits
	.sectionflags	@""
	.align	4
.nv.constant0._Z19filterBoundPLUS_GEQPiS_S_S_Ph:
	.zero		936


//--------------------- .nv.constant0._Z19filterBoundPLUS_NEQPiS_S_S_Ph --------------------------
	.section	.nv.constant0._Z19filterBoundPLUS_NEQPiS_S_S_Ph,"a",@progbits
	.sectionflags	@""
	.align	4
.nv.constant0._Z19filterBoundPLUS_NEQPiS_S_S_Ph:
	.zero		936


//--------------------- .nv.constant0._Z18filterBoundPLUS_EQPiS_S_S_Ph --------------------------
	.section	.nv.constant0._Z18filterBoundPLUS_EQPiS_S_S_Ph,"a",@progbits
	.sectionflags	@""
	.align	4
.nv.constant0._Z18filterBoundPLUS_EQPiS_S_S_Ph:
	.zero		936


//--------------------- SYMBOLS --------------------------

	.type		.nv.reservedSmem.offset0,@object
	.size		.nv.reservedSmem.offset0,0x4
	.type		vprintf,@function
